	.target	sm_90a

	.elftype	@"ET_EXEC"


//--------------------- .note.nv.tkinfo           --------------------------
	.section	.note.nv.tkinfo,"",@"SHT_NOTE"
	.sectionflags	@"SHF_NOTE_NV_TKINFO"
	.tkinfo
        /*0018*/ 	.word	0x00000002
        /*0030*/ 	.string	""
        /*0030*/ 	.string	"ptxas"
        /*0030*/ 	.string	"Cuda compilation tools, release 13.0, V13.0.88"
        /*0030*/ 	.string	"Build cuda_13.0.r13.0/compiler.36424714_0"
        /*0030*/ 	.string	"-arch sm_90a -m 64 "



//--------------------- .note.nv.cuinfo           --------------------------
	.section	.note.nv.cuinfo,"",@"SHT_NOTE"
	.sectionflags	@"SHF_NOTE_NV_CUINFO"
        /*0018*/ 	.short	0x0002
        /*001a*/ 	.short	0x005a
        /*001c*/ 	.short	0x0082
	.zero		2


//--------------------- .nv.info                  --------------------------
	.section	.nv.info,"",@"SHT_CUDA_INFO"
	.align	4


	//----- nvinfo : EIATTR_REGCOUNT
	.align		4
        /*0000*/ 	.byte	0x04, 0x2f
        /*0002*/ 	.short	(.L_15 - .L_14)
	.align		4
.L_14:
        /*0004*/ 	.word	index@(_ZN7cutlass13device_kernelINS_4gemm6kernel13GemmUniversalIN4cute5tupleIJiiiiEEENS1_10collective13CollectiveMmaINS1_34MainloopSm90TmaGmmaWarpSpecializedILi50ENS5_IJNS4_1CILi1EEESB_SB_EEENS1_32KernelTmaWarpSpecializedPingpongEEENS5_IJNSA_ILi64EEENSA_ILi8EEENSA_ILi32EEEEEENS_6half_tENS5_IJlSB_lEEESJ_SK_NS4_8TiledMMAINS4_8MMA_AtomIJNS4_4SM904GMMA24MMA_64x8x16_F32F16F16_SSILNSO_5MajorE0ELSQ_0ELNSO_7ScaleInE1ELSR_1EEEEEENS4_6LayoutISC_NS5_IJNSA_ILi0EEESV_SV_EEEEENS5_IJNS4_10UnderscoreESY_SY_EEEEENS4_13SM90_TMA_LOADENS4_14ComposedLayoutINS4_7SwizzleILi2ELi4ELi3EEENS4_18smem_ptr_flag_bitsILi16EEENSU_INS5_IJSG_SH_EEENS5_IJSH_SB_EEEEEEEvNS4_8identityES11_S1A_vS1B_EENS_8epilogue10collective6detail29Sm90TmaWarpSpecializedAdapterINS1E_15DefaultEpilogueISJ_SK_SK_NS1D_6thread17LinearCombinationISJ_Li1EffLNS1I_9ScaleType4KindE0ELNS_15FloatRoundStyleE2ESJ_EENS1_15EpilogueDefaultEEEEEvvEEEEvNT_6ParamsE)
        /*0008*/ 	.word	0x000000a8


	//----- nvinfo : EIATTR_FRAME_SIZE
	.align		4
.L_15:
        /*000c*/ 	.byte	0x04, 0x11
        /*000e*/ 	.short	(.L_17 - .L_16)
	.align		4
.L_16:
        /*0010*/ 	.word	index@(_ZN7cutlass13device_kernelINS_4gemm6kernel13GemmUniversalIN4cute5tupleIJiiiiEEENS1_10collective13CollectiveMmaINS1_34MainloopSm90TmaGmmaWarpSpecializedILi50ENS5_IJNS4_1CILi1EEESB_SB_EEENS1_32KernelTmaWarpSpecializedPingpongEEENS5_IJNSA_ILi64EEENSA_ILi8EEENSA_ILi32EEEEEENS_6half_tENS5_IJlSB_lEEESJ_SK_NS4_8TiledMMAINS4_8MMA_AtomIJNS4_4SM904GMMA24MMA_64x8x16_F32F16F16_SSILNSO_5MajorE0ELSQ_0ELNSO_7ScaleInE1ELSR_1EEEEEENS4_6LayoutISC_NS5_IJNSA_ILi0EEESV_SV_EEEEENS5_IJNS4_10UnderscoreESY_SY_EEEEENS4_13SM90_TMA_LOADENS4_14ComposedLayoutINS4_7SwizzleILi2ELi4ELi3EEENS4_18smem_ptr_flag_bitsILi16EEENSU_INS5_IJSG_SH_EEENS5_IJSH_SB_EEEEEEEvNS4_8identityES11_S1A_vS1B_EENS_8epilogue10collective6detail29Sm90TmaWarpSpecializedAdapterINS1E_15DefaultEpilogueISJ_SK_SK_NS1D_6thread17LinearCombinationISJ_Li1EffLNS1I_9ScaleType4KindE0ELNS_15FloatRoundStyleE2ESJ_EENS1_15EpilogueDefaultEEEEEvvEEEEvNT_6ParamsE)
        /*0014*/ 	.word	0x00000000


	//----- nvinfo : EIATTR_MIN_STACK_SIZE
	.align		4
.L_17:
        /*0018*/ 	.byte	0x04, 0x12
        /*001a*/ 	.short	(.L_19 - .L_18)
	.align		4
.L_18:
        /*001c*/ 	.word	index@(_ZN7cutlass13device_kernelINS_4gemm6kernel13GemmUniversalIN4cute5tupleIJiiiiEEENS1_10collective13CollectiveMmaINS1_34MainloopSm90TmaGmmaWarpSpecializedILi50ENS5_IJNS4_1CILi1EEESB_SB_EEENS1_32KernelTmaWarpSpecializedPingpongEEENS5_IJNSA_ILi64EEENSA_ILi8EEENSA_ILi32EEEEEENS_6half_tENS5_IJlSB_lEEESJ_SK_NS4_8TiledMMAINS4_8MMA_AtomIJNS4_4SM904GMMA24MMA_64x8x16_F32F16F16_SSILNSO_5MajorE0ELSQ_0ELNSO_7ScaleInE1ELSR_1EEEEEENS4_6LayoutISC_NS5_IJNSA_ILi0EEESV_SV_EEEEENS5_IJNS4_10UnderscoreESY_SY_EEEEENS4_13SM90_TMA_LOADENS4_14ComposedLayoutINS4_7SwizzleILi2ELi4ELi3EEENS4_18smem_ptr_flag_bitsILi16EEENSU_INS5_IJSG_SH_EEENS5_IJSH_SB_EEEEEEEvNS4_8identityES11_S1A_vS1B_EENS_8epilogue10collective6detail29Sm90TmaWarpSpecializedAdapterINS1E_15DefaultEpilogueISJ_SK_SK_NS1D_6thread17LinearCombinationISJ_Li1EffLNS1I_9ScaleType4KindE0ELNS_15FloatRoundStyleE2ESJ_EENS1_15EpilogueDefaultEEEEEvvEEEEvNT_6ParamsE)
        /*0020*/ 	.word	0x00000000
.L_19:


//--------------------- .nv.compat                --------------------------
	.section	.nv.compat,"",@"SHT_CUDA_COMPAT_INFO"
	.align	4
        /*0000*/ 	.byte	0x02, 0x09, 0x01, 0x00, 0x02, 0x02, 0x04, 0x00, 0x02, 0x05, 0x05, 0x00, 0x03, 0x07, 0x01, 0x01
        /*0010*/ 	.byte	0x02, 0x03, 0x01, 0x00, 0x02, 0x06, 0x01, 0x00, 0x04, 0x0b, 0x08, 0x00, 0x00, 0x00, 0x00, 0x00
        /*0020*/ 	.byte	0x00, 0x00, 0x00, 0x00


//--------------------- .nv.info._ZN7cutlass13device_kernelINS_4gemm6kernel13GemmUniversalIN4cute5tupleIJiiiiEEENS1_10collective13CollectiveMmaINS1_34MainloopSm90TmaGmmaWarpSpecializedILi50ENS5_IJNS4_1CILi1EEESB_SB_EEENS1_32KernelTmaWarpSpecializedPingpongEEENS5_IJNSA_ILi64EEENSA_ILi8EEENSA_ILi32EEEEEENS_6half_tENS5_IJlSB_lEEESJ_SK_NS4_8TiledMMAINS4_8MMA_AtomIJNS4_4SM904GMMA24MMA_64x8x16_F32F16F16_SSILNSO_5MajorE0ELSQ_0ELNSO_7ScaleInE1ELSR_1EEEEEENS4_6LayoutISC_NS5_IJNSA_ILi0EEESV_SV_EEEEENS5_IJNS4_10UnderscoreESY_SY_EEEEENS4_13SM90_TMA_LOADENS4_14ComposedLayoutINS4_7SwizzleILi2ELi4ELi3EEENS4_18smem_ptr_flag_bitsILi16EEENSU_INS5_IJSG_SH_EEENS5_IJSH_SB_EEEEEEEvNS4_8identityES11_S1A_vS1B_EENS_8epilogue10collective6detail29Sm90TmaWarpSpecializedAdapterINS1E_15DefaultEpilogueISJ_SK_SK_NS1D_6thread17LinearCombinationISJ_Li1EffLNS1I_9ScaleType4KindE0ELNS_15FloatRoundStyleE2ESJ_EENS1_15EpilogueDefaultEEEEEvvEEEEvNT_6ParamsE --------------------------
	.section	.nv.info._ZN7cutlass13device_kernelINS_4gemm6kernel13GemmUniversalIN4cute5tupleIJiiiiEEENS1_10collective13CollectiveMmaINS1_34MainloopSm90TmaGmmaWarpSpecializedILi50ENS5_IJNS4_1CILi1EEESB_SB_EEENS1_32KernelTmaWarpSpecializedPingpongEEENS5_IJNSA_ILi64EEENSA_ILi8EEENSA_ILi32EEEEEENS_6half_tENS5_IJlSB_lEEESJ_SK_NS4_8TiledMMAINS4_8MMA_AtomIJNS4_4SM904GMMA24MMA_64x8x16_F32F16F16_SSILNSO_5MajorE0ELSQ_0ELNSO_7ScaleInE1ELSR_1EEEEEENS4_6LayoutISC_NS5_IJNSA_ILi0EEESV_SV_EEEEENS5_IJNS4_10UnderscoreESY_SY_EEEEENS4_13SM90_TMA_LOADENS4_14ComposedLayoutINS4_7SwizzleILi2ELi4ELi3EEENS4_18smem_ptr_flag_bitsILi16EEENSU_INS5_IJSG_SH_EEENS5_IJSH_SB_EEEEEEEvNS4_8identityES11_S1A_vS1B_EENS_8epilogue10collective6detail29Sm90TmaWarpSpecializedAdapterINS1E_15DefaultEpilogueISJ_SK_SK_NS1D_6thread17LinearCombinationISJ_Li1EffLNS1I_9ScaleType4KindE0ELNS_15FloatRoundStyleE2ESJ_EENS1_15EpilogueDefaultEEEEEvvEEEEvNT_6ParamsE,"",@"SHT_CUDA_INFO"
	.sectionflags	@""
	.align	4


	//----- nvinfo : EIATTR_CUDA_API_VERSION
	.align		4
        /*0000*/ 	.byte	0x04, 0x37
        /*0002*/ 	.short	(.L_21 - .L_20)
.L_20:
        /*0004*/ 	.word	0x00000082


	//----- nvinfo : EIATTR_KPARAM_INFO
	.align		4
.L_21:
        /*0008*/ 	.byte	0x04, 0x17
        /*000a*/ 	.short	(.L_23 - .L_22)
.L_22:
        /*000c*/ 	.word	0x00000000
        /*0010*/ 	.short	0x0000
        /*0012*/ 	.short	0x0070
        /*0014*/ 	.byte	0x00, 0xf0, 0x01, 0x10


	//----- nvinfo : EIATTR_SPARSE_MMA_MASK
	.align		4
.L_23:
        /*0018*/ 	.byte	0x03, 0x50
        /*001a*/ 	.short	0x0000


	//----- nvinfo : EIATTR_MAXREG_COUNT
	.align		4
        /*001c*/ 	.byte	0x03, 0x1b
        /*001e*/ 	.short	0x00a8


	//----- nvinfo : EIATTR_NUM_BARRIERS
	.align		4
        /*0020*/ 	.byte	0x02, 0x4c
        /*0022*/ 	.byte	0x01
	.zero		1


	//----- nvinfo : EIATTR_EXTERNS
	.align		4
        /*0024*/ 	.byte	0x04, 0x0f
        /*0026*/ 	.short	(.L_25 - .L_24)


	//   ....[0]....
	.align		4
.L_24:
        /*0028*/ 	.word	index@(__assertfail)


	//----- nvinfo : EIATTR_MERCURY_ISA_VERSION
	.align		4
.L_25:
        /*002c*/ 	.byte	0x03, 0x5f
        /*002e*/ 	.short	0x0101


	//----- nvinfo : EIATTR_INT_WARP_WIDE_INSTR_OFFSETS
	.align		4
        /*0030*/ 	.byte	0x04, 0x31
        /*0032*/ 	.short	(.L_27 - .L_26)


	//   ....[0]....
.L_26:
        /*0034*/ 	.word	0x000009d0


	//   ....[1]....
        /*0038*/ 	.word	0x000009f0


	//   ....[2]....
        /*003c*/ 	.word	0x00000a70


	//   ....[3]....
        /*0040*/ 	.word	0x00000a80


	//   ....[4]....
        /*0044*/ 	.word	0x00000a90


	//   ....[5]....
        /*0048*/ 	.word	0x00000ab0


	//   ....[6]....
        /*004c*/ 	.word	0x00000b40


	//   ....[7]....
        /*0050*/ 	.word	0x00000b60


	//----- nvinfo : EIATTR_COOP_GROUP_MASK_REGIDS
	.align		4
.L_27:
        /*0054*/ 	.byte	0x04, 0x29
        /*0056*/ 	.short	(.L_29 - .L_28)


	//   ....[0]....
.L_28:
        /*0058*/ 	.word	0xffffffff


	//   ....[1]....
        /*005c*/ 	.word	0xffffffff


	//   ....[2]....
        /*0060*/ 	.word	0xffffffff


	//   ....[3]....
        /*0064*/ 	.word	0xffffffff


	//   ....[4]....
        /*0068*/ 	.word	0xffffffff


	//   ....[5]....
        /*006c*/ 	.word	0xffffffff


	//----- nvinfo : EIATTR_COOP_GROUP_INSTR_OFFSETS
	.align		4
.L_29:
        /*0070*/ 	.byte	0x04, 0x28
        /*0072*/ 	.short	(.L_31 - .L_30)


	//   ....[0]....
.L_30:
        /*0074*/ 	.word	0x00000060


	//   ....[1]....
        /*0078*/ 	.word	0x00000070


	//   ....[2]....
        /*007c*/ 	.word	0x00000130


	//   ....[3]....
        /*0080*/ 	.word	0x000008b0


	//   ....[4]....
        /*0084*/ 	.word	0x000008f0


	//   ....[5]....
        /*0088*/ 	.word	0x00000930


	//----- nvinfo : EIATTR_REG_RECONFIG
	.align		4
.L_31:
        /*008c*/ 	.byte	0x01, 0x54
	.zero		2


	//----- nvinfo : EIATTR_SYSCALL_OFFSETS
	.align		4
        /*0090*/ 	.byte	0x04, 0x46
        /*0092*/ 	.short	(.L_33 - .L_32)


	//   ....[0]....
.L_32:
        /*0094*/ 	.word	0x00001cf0


	//----- nvinfo : EIATTR_MBARRIER_INSTR_OFFSETS
	.align		4
.L_33:
        /*0098*/ 	.byte	0x04, 0x39
        /*009a*/ 	.short	(.L_35 - .L_34)


	//   ....[0]....
.L_34:
        /*009c*/ 	.word	0x00000250
        /*00a0*/ 	.word	0x000000ff
        /*00a4*/ 	.word	0x00000000
        /*00a8*/ 	.short	0x0100
        /*00aa*/ 	.byte	0x08
	.zero		1


	//   ....[1]....
        /*00ac*/ 	.word	0x00000260
        /*00b0*/ 	.word	0x000000ff
        /*00b4*/ 	.word	0x00000190
        /*00b8*/ 	.short	0x0100
        /*00ba*/ 	.byte	0x08
	.zero		1


	//   ....[2]....
        /*00bc*/ 	.word	0x00000270
        /*00c0*/ 	.word	0x000000ff
        /*00c4*/ 	.word	0x00000008
        /*00c8*/ 	.short	0x0100
        /*00ca*/ 	.byte	0x08
	.zero		1


	//   ....[3]....
        /*00cc*/ 	.word	0x00000280
        /*00d0*/ 	.word	0x000000ff
        /*00d4*/ 	.word	0x00000198
        /*00d8*/ 	.short	0x0100
        /*00da*/ 	.byte	0x08
	.zero		1


	//   ....[4]....
        /*00dc*/ 	.word	0x00000290
        /*00e0*/ 	.word	0x000000ff
        /*00e4*/ 	.word	0x00000010
        /*00e8*/ 	.short	0x0100
        /*00ea*/ 	.byte	0x08
	.zero		1


	//   ....[5]....
        /*00ec*/ 	.word	0x000002a0
        /*00f0*/ 	.word	0x000000ff
        /*00f4*/ 	.word	0x000001a0
        /*00f8*/ 	.short	0x0100
        /*00fa*/ 	.byte	0x08
	.zero		1


	//   ....[6]....
        /*00fc*/ 	.word	0x000002b0
        /*0100*/ 	.word	0x000000ff
        /*0104*/ 	.word	0x00000018
        /*0108*/ 	.short	0x0100
        /*010a*/ 	.byte	0x08
	.zero		1


	//   ....[7]....
        /*010c*/ 	.word	0x000002c0
        /*0110*/ 	.word	0x000000ff
        /*0114*/ 	.word	0x000001a8
        /*0118*/ 	.short	0x0100
        /*011a*/ 	.byte	0x08
	.zero		1


	//   ....[8]....
        /*011c*/ 	.word	0x000002d0
        /*0120*/ 	.word	0x000000ff
        /*0124*/ 	.word	0x00000020
        /*0128*/ 	.short	0x0100
        /*012a*/ 	.byte	0x08
	.zero		1


	//   ....[9]....
        /*012c*/ 	.word	0x000002e0
        /*0130*/ 	.word	0x000000ff
        /*0134*/ 	.word	0x000001b0
        /*0138*/ 	.short	0x0100
        /*013a*/ 	.byte	0x08
	.zero		1


	//   ....[10]....
        /*013c*/ 	.word	0x000002f0
        /*0140*/ 	.word	0x000000ff
        /*0144*/ 	.word	0x00000028
        /*0148*/ 	.short	0x0100
        /*014a*/ 	.byte	0x08
	.zero		1


	//   ....[11]....
        /*014c*/ 	.word	0x00000300
        /*0150*/ 	.word	0x000000ff
        /*0154*/ 	.word	0x000001b8
        /*0158*/ 	.short	0x0100
        /*015a*/ 	.byte	0x08
	.zero		1


	//   ....[12]....
        /*015c*/ 	.word	0x00000310
        /*0160*/ 	.word	0x000000ff
        /*0164*/ 	.word	0x00000030
        /*0168*/ 	.short	0x0100
        /*016a*/ 	.byte	0x08
	.zero		1


	//   ....[13]....
        /*016c*/ 	.word	0x00000320
        /*0170*/ 	.word	0x000000ff
        /*0174*/ 	.word	0x000001c0
        /*0178*/ 	.short	0x0100
        /*017a*/ 	.byte	0x08
	.zero		1


	//   ....[14]....
        /*017c*/ 	.word	0x00000330
        /*0180*/ 	.word	0x000000ff
        /*0184*/ 	.word	0x00000038
        /*0188*/ 	.short	0x0100
        /*018a*/ 	.byte	0x08
	.zero		1


	//   ....[15]....
        /*018c*/ 	.word	0x00000340
        /*0190*/ 	.word	0x000000ff
        /*0194*/ 	.word	0x000001c8
        /*0198*/ 	.short	0x0100
        /*019a*/ 	.byte	0x08
	.zero		1


	//   ....[16]....
        /*019c*/ 	.word	0x00000350
        /*01a0*/ 	.word	0x000000ff
        /*01a4*/ 	.word	0x00000040
        /*01a8*/ 	.short	0x0100
        /*01aa*/ 	.byte	0x08
	.zero		1


	//   ....[17]....
        /*01ac*/ 	.word	0x00000360
        /*01b0*/ 	.word	0x000000ff
        /*01b4*/ 	.word	0x000001d0
        /*01b8*/ 	.short	0x0100
        /*01ba*/ 	.byte	0x08
	.zero		1


	//   ....[18]....
        /*01bc*/ 	.word	0x00000370
        /*01c0*/ 	.word	0x000000ff
        /*01c4*/ 	.word	0x00000048
        /*01c8*/ 	.short	0x0100
        /*01ca*/ 	.byte	0x08
	.zero		1


	//   ....[19]....
        /*01cc*/ 	.word	0x00000380
        /*01d0*/ 	.word	0x000000ff
        /*01d4*/ 	.word	0x000001d8
        /*01d8*/ 	.short	0x0100
        /*01da*/ 	.byte	0x08
	.zero		1


	//   ....[20]....
        /*01dc*/ 	.word	0x00000390
        /*01e0*/ 	.word	0x000000ff
        /*01e4*/ 	.word	0x00000050
        /*01e8*/ 	.short	0x0100
        /*01ea*/ 	.byte	0x08
	.zero		1


	//   ....[21]....
        /*01ec*/ 	.word	0x000003a0
        /*01f0*/ 	.word	0x000000ff
        /*01f4*/ 	.word	0x000001e0
        /*01f8*/ 	.short	0x0100
        /*01fa*/ 	.byte	0x08
	.zero		1


	//   ....[22]....
        /*01fc*/ 	.word	0x000003b0
        /*0200*/ 	.word	0x000000ff
        /*0204*/ 	.word	0x00000058
        /*0208*/ 	.short	0x0100
        /*020a*/ 	.byte	0x08
	.zero		1


	//   ....[23]....
        /*020c*/ 	.word	0x000003c0
        /*0210*/ 	.word	0x000000ff
        /*0214*/ 	.word	0x000001e8
        /*0218*/ 	.short	0x0100
        /*021a*/ 	.byte	0x08
	.zero		1


	//   ....[24]....
        /*021c*/ 	.word	0x000003d0
        /*0220*/ 	.word	0x000000ff
        /*0224*/ 	.word	0x00000060
        /*0228*/ 	.short	0x0100
        /*022a*/ 	.byte	0x08
	.zero		1


	//   ....[25]....
        /*022c*/ 	.word	0x000003e0
        /*0230*/ 	.word	0x000000ff
        /*0234*/ 	.word	0x000001f0
        /*0238*/ 	.short	0x0100
        /*023a*/ 	.byte	0x08
	.zero		1


	//   ....[26]....
        /*023c*/ 	.word	0x000003f0
        /*0240*/ 	.word	0x000000ff
        /*0244*/ 	.word	0x00000068
        /*0248*/ 	.short	0x0100
        /*024a*/ 	.byte	0x08
	.zero		1


	//   ....[27]....
        /*024c*/ 	.word	0x00000400
        /*0250*/ 	.word	0x000000ff
        /*0254*/ 	.word	0x000001f8
        /*0258*/ 	.short	0x0100
        /*025a*/ 	.byte	0x08
	.zero		1


	//   ....[28]....
        /*025c*/ 	.word	0x00000410
        /*0260*/ 	.word	0x000000ff
        /*0264*/ 	.word	0x00000070
        /*0268*/ 	.short	0x0100
        /*026a*/ 	.byte	0x08
	.zero		1


	//   ....[29]....
        /*026c*/ 	.word	0x00000420
        /*0270*/ 	.word	0x000000ff
        /*0274*/ 	.word	0x00000200
        /*0278*/ 	.short	0x0100
        /*027a*/ 	.byte	0x08
	.zero		1


	//   ....[30]....
        /*027c*/ 	.word	0x00000430
        /*0280*/ 	.word	0x000000ff
        /*0284*/ 	.word	0x00000078
        /*0288*/ 	.short	0x0100
        /*028a*/ 	.byte	0x08
	.zero		1


	//   ....[31]....
        /*028c*/ 	.word	0x00000440
        /*0290*/ 	.word	0x000000ff
        /*0294*/ 	.word	0x00000208
        /*0298*/ 	.short	0x0100
        /*029a*/ 	.byte	0x08
	.zero		1


	//   ....[32]....
        /*029c*/ 	.word	0x00000450
        /*02a0*/ 	.word	0x000000ff
        /*02a4*/ 	.word	0x00000080
        /*02a8*/ 	.short	0x0100
        /*02aa*/ 	.byte	0x08
	.zero		1


	//   ....[33]....
        /*02ac*/ 	.word	0x00000460
        /*02b0*/ 	.word	0x000000ff
        /*02b4*/ 	.word	0x00000210
        /*02b8*/ 	.short	0x0100
        /*02ba*/ 	.byte	0x08
	.zero		1


	//   ....[34]....
        /*02bc*/ 	.word	0x00000470
        /*02c0*/ 	.word	0x000000ff
        /*02c4*/ 	.word	0x00000088
        /*02c8*/ 	.short	0x0100
        /*02ca*/ 	.byte	0x08
	.zero		1


	//   ....[35]....
        /*02cc*/ 	.word	0x00000480
        /*02d0*/ 	.word	0x000000ff
        /*02d4*/ 	.word	0x00000218
        /*02d8*/ 	.short	0x0100
        /*02da*/ 	.byte	0x08
	.zero		1


	//   ....[36]....
        /*02dc*/ 	.word	0x00000490
        /*02e0*/ 	.word	0x000000ff
        /*02e4*/ 	.word	0x00000090
        /*02e8*/ 	.short	0x0100
        /*02ea*/ 	.byte	0x08
	.zero		1


	//   ....[37]....
        /*02ec*/ 	.word	0x000004a0
        /*02f0*/ 	.word	0x000000ff
        /*02f4*/ 	.word	0x00000220
        /*02f8*/ 	.short	0x0100
        /*02fa*/ 	.byte	0x08
	.zero		1


	//   ....[38]....
        /*02fc*/ 	.word	0x000004b0
        /*0300*/ 	.word	0x000000ff
        /*0304*/ 	.word	0x00000098
        /*0308*/ 	.short	0x0100
        /*030a*/ 	.byte	0x08
	.zero		1


	//   ....[39]....
        /*030c*/ 	.word	0x000004c0
        /*0310*/ 	.word	0x000000ff
        /*0314*/ 	.word	0x00000228
        /*0318*/ 	.short	0x0100
        /*031a*/ 	.byte	0x08
	.zero		1


	//   ....[40]....
        /*031c*/ 	.word	0x000004d0
        /*0320*/ 	.word	0x000000ff
        /*0324*/ 	.word	0x000000a0
        /*0328*/ 	.short	0x0100
        /*032a*/ 	.byte	0x08
	.zero		1


	//   ....[41]....
        /*032c*/ 	.word	0x000004e0
        /*0330*/ 	.word	0x000000ff
        /*0334*/ 	.word	0x00000230
        /*0338*/ 	.short	0x0100
        /*033a*/ 	.byte	0x08
	.zero		1


	//   ....[42]....
        /*033c*/ 	.word	0x000004f0
        /*0340*/ 	.word	0x000000ff
        /*0344*/ 	.word	0x000000a8
        /*0348*/ 	.short	0x0100
        /*034a*/ 	.byte	0x08
	.zero		1


	//   ....[43]....
        /*034c*/ 	.word	0x00000500
        /*0350*/ 	.word	0x000000ff
        /*0354*/ 	.word	0x00000238
        /*0358*/ 	.short	0x0100
        /*035a*/ 	.byte	0x08
	.zero		1


	//   ....[44]....
        /*035c*/ 	.word	0x00000510
        /*0360*/ 	.word	0x000000ff
        /*0364*/ 	.word	0x000000b0
        /*0368*/ 	.short	0x0100
        /*036a*/ 	.byte	0x08
	.zero		1


	//   ....[45]....
        /*036c*/ 	.word	0x00000520
        /*0370*/ 	.word	0x000000ff
        /*0374*/ 	.word	0x00000240
        /*0378*/ 	.short	0x0100
        /*037a*/ 	.byte	0x08
	.zero		1


	//   ....[46]....
        /*037c*/ 	.word	0x00000530
        /*0380*/ 	.word	0x000000ff
        /*0384*/ 	.word	0x000000b8
        /*0388*/ 	.short	0x0100
        /*038a*/ 	.byte	0x08
	.zero		1


	//   ....[47]....
        /*038c*/ 	.word	0x00000540
        /*0390*/ 	.word	0x000000ff
        /*0394*/ 	.word	0x00000248
        /*0398*/ 	.short	0x0100
        /*039a*/ 	.byte	0x08
	.zero		1


	//   ....[48]....
        /*039c*/ 	.word	0x00000550
        /*03a0*/ 	.word	0x000000ff
        /*03a4*/ 	.word	0x000000c0
        /*03a8*/ 	.short	0x0100
        /*03aa*/ 	.byte	0x08
	.zero		1


	//   ....[49]....
        /*03ac*/ 	.word	0x00000560
        /*03b0*/ 	.word	0x000000ff
        /*03b4*/ 	.word	0x00000250
        /*03b8*/ 	.short	0x0100
        /*03ba*/ 	.byte	0x08
	.zero		1


	//   ....[50]....
        /*03bc*/ 	.word	0x00000570
        /*03c0*/ 	.word	0x000000ff
        /*03c4*/ 	.word	0x000000c8
        /*03c8*/ 	.short	0x0100
        /*03ca*/ 	.byte	0x08
	.zero		1


	//   ....[51]....
        /*03cc*/ 	.word	0x00000580
        /*03d0*/ 	.word	0x000000ff
        /*03d4*/ 	.word	0x00000258
        /*03d8*/ 	.short	0x0100
        /*03da*/ 	.byte	0x08
	.zero		1


	//   ....[52]....
        /*03dc*/ 	.word	0x00000590
        /*03e0*/ 	.word	0x000000ff
        /*03e4*/ 	.word	0x000000d0
        /*03e8*/ 	.short	0x0100
        /*03ea*/ 	.byte	0x08
	.zero		1


	//   ....[53]....
        /*03ec*/ 	.word	0x000005a0
        /*03f0*/ 	.word	0x000000ff
        /*03f4*/ 	.word	0x00000260
        /*03f8*/ 	.short	0x0100
        /*03fa*/ 	.byte	0x08
	.zero		1


	//   ....[54]....
        /*03fc*/ 	.word	0x000005b0
        /*0400*/ 	.word	0x000000ff
        /*0404*/ 	.word	0x000000d8
        /*0408*/ 	.short	0x0100
        /*040a*/ 	.byte	0x08
	.zero		1


	//   ....[55]....
        /*040c*/ 	.word	0x000005c0
        /*0410*/ 	.word	0x000000ff
        /*0414*/ 	.word	0x00000268
        /*0418*/ 	.short	0x0100
        /*041a*/ 	.byte	0x08
	.zero		1


	//   ....[56]....
        /*041c*/ 	.word	0x000005d0
        /*0420*/ 	.word	0x000000ff
        /*0424*/ 	.word	0x000000e0
        /*0428*/ 	.short	0x0100
        /*042a*/ 	.byte	0x08
	.zero		1


	//   ....[57]....
        /*042c*/ 	.word	0x000005e0
        /*0430*/ 	.word	0x000000ff
        /*0434*/ 	.word	0x00000270
        /*0438*/ 	.short	0x0100
        /*043a*/ 	.byte	0x08
	.zero		1


	//   ....[58]....
        /*043c*/ 	.word	0x000005f0
        /*0440*/ 	.word	0x000000ff
        /*0444*/ 	.word	0x000000e8
        /*0448*/ 	.short	0x0100
        /*044a*/ 	.byte	0x08
	.zero		1


	//   ....[59]....
        /*044c*/ 	.word	0x00000600
        /*0450*/ 	.word	0x000000ff
        /*0454*/ 	.word	0x00000278
        /*0458*/ 	.short	0x0100
        /*045a*/ 	.byte	0x08
	.zero		1


	//   ....[60]....
        /*045c*/ 	.word	0x00000610
        /*0460*/ 	.word	0x000000ff
        /*0464*/ 	.word	0x000000f0
        /*0468*/ 	.short	0x0100
        /*046a*/ 	.byte	0x08
	.zero		1


	//   ....[61]....
        /*046c*/ 	.word	0x00000620
        /*0470*/ 	.word	0x000000ff
        /*0474*/ 	.word	0x00000280
        /*0478*/ 	.short	0x0100
        /*047a*/ 	.byte	0x08
	.zero		1


	//   ....[62]....
        /*047c*/ 	.word	0x00000630
        /*0480*/ 	.word	0x000000ff
        /*0484*/ 	.word	0x000000f8
        /*0488*/ 	.short	0x0100
        /*048a*/ 	.byte	0x08
	.zero		1


	//   ....[63]....
        /*048c*/ 	.word	0x00000640
        /*0490*/ 	.word	0x000000ff
        /*0494*/ 	.word	0x00000288
        /*0498*/ 	.short	0x0100
        /*049a*/ 	.byte	0x08
	.zero		1


	//   ....[64]....
        /*049c*/ 	.word	0x00000650
        /*04a0*/ 	.word	0x000000ff
        /*04a4*/ 	.word	0x00000100
        /*04a8*/ 	.short	0x0100
        /*04aa*/ 	.byte	0x08
	.zero		1


	//   ....[65]....
        /*04ac*/ 	.word	0x00000660
        /*04b0*/ 	.word	0x000000ff
        /*04b4*/ 	.word	0x00000290
        /*04b8*/ 	.short	0x0100
        /*04ba*/ 	.byte	0x08
	.zero		1


	//   ....[66]....
        /*04bc*/ 	.word	0x00000670
        /*04c0*/ 	.word	0x000000ff
        /*04c4*/ 	.word	0x00000108
        /*04c8*/ 	.short	0x0100
        /*04ca*/ 	.byte	0x08
	.zero		1


	//   ....[67]....
        /*04cc*/ 	.word	0x00000680
        /*04d0*/ 	.word	0x000000ff
        /*04d4*/ 	.word	0x00000298
        /*04d8*/ 	.short	0x0100
        /*04da*/ 	.byte	0x08
	.zero		1


	//   ....[68]....
        /*04dc*/ 	.word	0x00000690
        /*04e0*/ 	.word	0x000000ff
        /*04e4*/ 	.word	0x00000110
        /*04e8*/ 	.short	0x0100
        /*04ea*/ 	.byte	0x08
	.zero		1


	//   ....[69]....
        /*04ec*/ 	.word	0x000006a0
        /*04f0*/ 	.word	0x000000ff
        /*04f4*/ 	.word	0x000002a0
        /*04f8*/ 	.short	0x0100
        /*04fa*/ 	.byte	0x08
	.zero		1


	//   ....[70]....
        /*04fc*/ 	.word	0x000006b0
        /*0500*/ 	.word	0x000000ff
        /*0504*/ 	.word	0x00000118
        /*0508*/ 	.short	0x0100
        /*050a*/ 	.byte	0x08
	.zero		1


	//   ....[71]....
        /*050c*/ 	.word	0x000006c0
        /*0510*/ 	.word	0x000000ff
        /*0514*/ 	.word	0x000002a8
        /*0518*/ 	.short	0x0100
        /*051a*/ 	.byte	0x08
	.zero		1


	//   ....[72]....
        /*051c*/ 	.word	0x000006d0
        /*0520*/ 	.word	0x000000ff
        /*0524*/ 	.word	0x00000120
        /*0528*/ 	.short	0x0100
        /*052a*/ 	.byte	0x08
	.zero		1


	//   ....[73]....
        /*052c*/ 	.word	0x000006e0
        /*0530*/ 	.word	0x000000ff
        /*0534*/ 	.word	0x000002b0
        /*0538*/ 	.short	0x0100
        /*053a*/ 	.byte	0x08
	.zero		1


	//   ....[74]....
        /*053c*/ 	.word	0x000006f0
        /*0540*/ 	.word	0x000000ff
        /*0544*/ 	.word	0x00000128
        /*0548*/ 	.short	0x0100
        /*054a*/ 	.byte	0x08
	.zero		1


	//   ....[75]....
        /*054c*/ 	.word	0x00000700
        /*0550*/ 	.word	0x000000ff
        /*0554*/ 	.word	0x000002b8
        /*0558*/ 	.short	0x0100
        /*055a*/ 	.byte	0x08
	.zero		1


	//   ....[76]....
        /*055c*/ 	.word	0x00000710
        /*0560*/ 	.word	0x000000ff
        /*0564*/ 	.word	0x00000130
        /*0568*/ 	.short	0x0100
        /*056a*/ 	.byte	0x08
	.zero		1


	//   ....[77]....
        /*056c*/ 	.word	0x00000720
        /*0570*/ 	.word	0x000000ff
        /*0574*/ 	.word	0x000002c0
        /*0578*/ 	.short	0x0100
        /*057a*/ 	.byte	0x08
	.zero		1


	//   ....[78]....
        /*057c*/ 	.word	0x00000730
        /*0580*/ 	.word	0x000000ff
        /*0584*/ 	.word	0x00000138
        /*0588*/ 	.short	0x0100
        /*058a*/ 	.byte	0x08
	.zero		1


	//   ....[79]....
        /*058c*/ 	.word	0x00000740
        /*0590*/ 	.word	0x000000ff
        /*0594*/ 	.word	0x000002c8
        /*0598*/ 	.short	0x0100
        /*059a*/ 	.byte	0x08
	.zero		1


	//   ....[80]....
        /*059c*/ 	.word	0x00000750
        /*05a0*/ 	.word	0x000000ff
        /*05a4*/ 	.word	0x00000140
        /*05a8*/ 	.short	0x0100
        /*05aa*/ 	.byte	0x08
	.zero		1


	//   ....[81]....
        /*05ac*/ 	.word	0x00000760
        /*05b0*/ 	.word	0x000000ff
        /*05b4*/ 	.word	0x000002d0
        /*05b8*/ 	.short	0x0100
        /*05ba*/ 	.byte	0x08
	.zero		1


	//   ....[82]....
        /*05bc*/ 	.word	0x00000770
        /*05c0*/ 	.word	0x000000ff
        /*05c4*/ 	.word	0x00000148
        /*05c8*/ 	.short	0x0100
        /*05ca*/ 	.byte	0x08
	.zero		1


	//   ....[83]....
        /*05cc*/ 	.word	0x00000780
        /*05d0*/ 	.word	0x000000ff
        /*05d4*/ 	.word	0x000002d8
        /*05d8*/ 	.short	0x0100
        /*05da*/ 	.byte	0x08
	.zero		1


	//   ....[84]....
        /*05dc*/ 	.word	0x00000790
        /*05e0*/ 	.word	0x000000ff
        /*05e4*/ 	.word	0x00000150
        /*05e8*/ 	.short	0x0100
        /*05ea*/ 	.byte	0x08
	.zero		1


	//   ....[85]....
        /*05ec*/ 	.word	0x000007a0
        /*05f0*/ 	.word	0x000000ff
        /*05f4*/ 	.word	0x000002e0
        /*05f8*/ 	.short	0x0100
        /*05fa*/ 	.byte	0x08
	.zero		1


	//   ....[86]....
        /*05fc*/ 	.word	0x000007b0
        /*0600*/ 	.word	0x000000ff
        /*0604*/ 	.word	0x00000158
        /*0608*/ 	.short	0x0100
        /*060a*/ 	.byte	0x08
	.zero		1


	//   ....[87]....
        /*060c*/ 	.word	0x000007c0
        /*0610*/ 	.word	0x000000ff
        /*0614*/ 	.word	0x000002e8
        /*0618*/ 	.short	0x0100
        /*061a*/ 	.byte	0x08
	.zero		1


	//   ....[88]....
        /*061c*/ 	.word	0x000007d0
        /*0620*/ 	.word	0x000000ff
        /*0624*/ 	.word	0x00000160
        /*0628*/ 	.short	0x0100
        /*062a*/ 	.byte	0x08
	.zero		1


	//   ....[89]....
        /*062c*/ 	.word	0x000007e0
        /*0630*/ 	.word	0x000000ff
        /*0634*/ 	.word	0x000002f0
        /*0638*/ 	.short	0x0100
        /*063a*/ 	.byte	0x08
	.zero		1


	//   ....[90]....
        /*063c*/ 	.word	0x000007f0
        /*0640*/ 	.word	0x000000ff
        /*0644*/ 	.word	0x00000168
        /*0648*/ 	.short	0x0100
        /*064a*/ 	.byte	0x08
	.zero		1


	//   ....[91]....
        /*064c*/ 	.word	0x00000800
        /*0650*/ 	.word	0x000000ff
        /*0654*/ 	.word	0x000002f8
        /*0658*/ 	.short	0x0100
        /*065a*/ 	.byte	0x08
	.zero		1


	//   ....[92]....
        /*065c*/ 	.word	0x00000810
        /*0660*/ 	.word	0x000000ff
        /*0664*/ 	.word	0x00000170
        /*0668*/ 	.short	0x0100
        /*066a*/ 	.byte	0x08
	.zero		1


	//   ....[93]....
        /*066c*/ 	.word	0x00000820
        /*0670*/ 	.word	0x000000ff
        /*0674*/ 	.word	0x00000300
        /*0678*/ 	.short	0x0100
        /*067a*/ 	.byte	0x08
	.zero		1


	//   ....[94]....
        /*067c*/ 	.word	0x00000830
        /*0680*/ 	.word	0x000000ff
        /*0684*/ 	.word	0x00000178
        /*0688*/ 	.short	0x0100
        /*068a*/ 	.byte	0x08
	.zero		1


	//   ....[95]....
        /*068c*/ 	.word	0x00000840
        /*0690*/ 	.word	0x000000ff
        /*0694*/ 	.word	0x00000308
        /*0698*/ 	.short	0x0100
        /*069a*/ 	.byte	0x08
	.zero		1


	//   ....[96]....
        /*069c*/ 	.word	0x00000850
        /*06a0*/ 	.word	0x000000ff
        /*06a4*/ 	.word	0x00000180
        /*06a8*/ 	.short	0x0100
        /*06aa*/ 	.byte	0x08
	.zero		1


	//   ....[97]....
        /*06ac*/ 	.word	0x00000860
        /*06b0*/ 	.word	0x000000ff
        /*06b4*/ 	.word	0x00000310
        /*06b8*/ 	.short	0x0100
        /*06ba*/ 	.byte	0x08
	.zero		1


	//   ....[98]....
        /*06bc*/ 	.word	0x00000870
        /*06c0*/ 	.word	0x000000ff
        /*06c4*/ 	.word	0x00000188
        /*06c8*/ 	.short	0x0100
        /*06ca*/ 	.byte	0x08
	.zero		1


	//   ....[99]....
        /*06cc*/ 	.word	0x00000880
        /*06d0*/ 	.word	0x000000ff
        /*06d4*/ 	.word	0x00000318
        /*06d8*/ 	.short	0x0100
        /*06da*/ 	.byte	0x08
	.zero		1


	//   ....[100]....
        /*06dc*/ 	.word	0x00000ba0
        /*06e0*/ 	.word	0x000000ff
        /*06e4*/ 	.word	0x00000350
        /*06e8*/ 	.short	0x0100
        /*06ea*/ 	.byte	0x08
	.zero		1


	//   ....[101]....
        /*06ec*/ 	.word	0x00000c10
        /*06f0*/ 	.word	0x000000ff
        /*06f4*/ 	.word	0x00000358
        /*06f8*/ 	.short	0x0100
        /*06fa*/ 	.byte	0x08
	.zero		1


	//   ....[102]....
        /*06fc*/ 	.word	0x00000c30
        /*0700*/ 	.word	0x000000ff
        /*0704*/ 	.word	0x00000330
        /*0708*/ 	.short	0x0100
        /*070a*/ 	.byte	0x09
	.zero		1


	//   ....[103]....
        /*070c*/ 	.word	0x00000c40
        /*0710*/ 	.word	0x000000ff
        /*0714*/ 	.word	0x00000338
        /*0718*/ 	.short	0x0100
        /*071a*/ 	.byte	0x09
	.zero		1


	//   ....[104]....
        /*071c*/ 	.word	0x00000c50
        /*0720*/ 	.word	0x000000ff
        /*0724*/ 	.word	0x00000340
        /*0728*/ 	.short	0x0100
        /*072a*/ 	.byte	0x09
	.zero		1


	//   ....[105]....
        /*072c*/ 	.word	0x00000c60
        /*0730*/ 	.word	0x000000ff
        /*0734*/ 	.word	0x00000348
        /*0738*/ 	.short	0x0100
        /*073a*/ 	.byte	0x09
	.zero		1


	//   ....[106]....
        /*073c*/ 	.word	0x00001bb0
        /*0740*/ 	.word	0x000000ff
        /*0744*/ 	.word	0xfffffff8
        /*0748*/ 	.short	0x010a
        /*074a*/ 	.byte	0x2b
	.zero		1


	//   ....[107]....
        /*074c*/ 	.word	0x00001d70
        /*0750*/ 	.word	0x00000003
        /*0754*/ 	.word	0x00000000
        /*0758*/ 	.short	0x010a
        /*075a*/ 	.byte	0x3f
	.zero		1


	//   ....[108]....
        /*075c*/ 	.word	0x00001db0
        /*0760*/ 	.word	0x00000003
        /*0764*/ 	.word	0x00000000
        /*0768*/ 	.short	0x010a
        /*076a*/ 	.byte	0x3f
	.zero		1


	//   ....[109]....
        /*076c*/ 	.word	0x00001fb0
        /*0770*/ 	.word	0x000000ff
        /*0774*/ 	.word	0x00000000
        /*0778*/ 	.short	0x010a
        /*077a*/ 	.byte	0x04
	.zero		1


	//   ....[110]....
        /*077c*/ 	.word	0x00001ff0
        /*0780*/ 	.word	0x000000ff
        /*0784*/ 	.word	0x00000000
        /*0788*/ 	.short	0x010a
        /*078a*/ 	.byte	0x04
	.zero		1


	//   ....[111]....
        /*078c*/ 	.word	0x00002150
        /*0790*/ 	.word	0x000000ff
        /*0794*/ 	.word	0x00000000
        /*0798*/ 	.short	0x0101
        /*079a*/ 	.byte	0x04
	.zero		1


	//   ....[112]....
        /*079c*/ 	.word	0x00002250
        /*07a0*/ 	.word	0x00000002
        /*07a4*/ 	.word	0x00000000
        /*07a8*/ 	.short	0x0101
        /*07aa*/ 	.byte	0x30
	.zero		1


	//   ....[113]....
        /*07ac*/ 	.word	0x00002320
        /*07b0*/ 	.word	0x000000ff
        /*07b4*/ 	.word	0x00000000
        /*07b8*/ 	.short	0x0101
        /*07ba*/ 	.byte	0x06
	.zero		1


	//   ....[114]....
        /*07bc*/ 	.word	0x00002390
        /*07c0*/ 	.word	0x000000ff
        /*07c4*/ 	.word	0x00000008
        /*07c8*/ 	.short	0x010a
        /*07ca*/ 	.byte	0x2b
	.zero		1


	//   ....[115]....
        /*07cc*/ 	.word	0x00002cf0
        /*07d0*/ 	.word	0x00000000
        /*07d4*/ 	.word	0x00000000
        /*07d8*/ 	.short	0x0101
        /*07da*/ 	.byte	0x30
	.zero		1


	//   ....[116]....
        /*07dc*/ 	.word	0x000035d0
        /*07e0*/ 	.word	0x0000000b
        /*07e4*/ 	.word	0x00000190
        /*07e8*/ 	.short	0x010a
        /*07ea*/ 	.byte	0x3f
	.zero		1


	//   ....[117]....
        /*07ec*/ 	.word	0x00003970
        /*07f0*/ 	.word	0x00000004
        /*07f4*/ 	.word	0x00000358
        /*07f8*/ 	.short	0x0101
        /*07fa*/ 	.byte	0x3f
	.zero		1


	//   ....[118]....
        /*07fc*/ 	.word	0x000040c0
        /*0800*/ 	.word	0x00000007
        /*0804*/ 	.word	0x00000000
        /*0808*/ 	.short	0x010a
        /*080a*/ 	.byte	0x3f
	.zero		1


	//   ....[119]....
        /*080c*/ 	.word	0x00004140
        /*0810*/ 	.word	0x00000009
        /*0814*/ 	.word	0x00000000
        /*0818*/ 	.short	0x010a
        /*081a*/ 	.byte	0x3f
	.zero		1


	//   ....[120]....
        /*081c*/ 	.word	0x000041d0
        /*0820*/ 	.word	0x00000006
        /*0824*/ 	.word	0x00000000
        /*0828*/ 	.short	0x010a
        /*082a*/ 	.byte	0x3f
	.zero		1


	//   ....[121]....
        /*082c*/ 	.word	0x00004260
        /*0830*/ 	.word	0x00000009
        /*0834*/ 	.word	0x00000000
        /*0838*/ 	.short	0x010a
        /*083a*/ 	.byte	0x3f
	.zero		1


	//   ....[122]....
        /*083c*/ 	.word	0x000042f0
        /*0840*/ 	.word	0x00000006
        /*0844*/ 	.word	0x00000000
        /*0848*/ 	.short	0x010a
        /*084a*/ 	.byte	0x3f
	.zero		1


	//   ....[123]....
        /*084c*/ 	.word	0x00004380
        /*0850*/ 	.word	0x00000009
        /*0854*/ 	.word	0x00000000
        /*0858*/ 	.short	0x010a
        /*085a*/ 	.byte	0x3f
	.zero		1


	//   ....[124]....
        /*085c*/ 	.word	0x00004410
        /*0860*/ 	.word	0x00000006
        /*0864*/ 	.word	0x00000000
        /*0868*/ 	.short	0x010a
        /*086a*/ 	.byte	0x3f
	.zero		1


	//   ....[125]....
        /*086c*/ 	.word	0x000044a0
        /*0870*/ 	.word	0x00000009
        /*0874*/ 	.word	0x00000000
        /*0878*/ 	.short	0x010a
        /*087a*/ 	.byte	0x3f
	.zero		1


	//   ....[126]....
        /*087c*/ 	.word	0x00004530
        /*0880*/ 	.word	0x00000006
        /*0884*/ 	.word	0x00000000
        /*0888*/ 	.short	0x010a
        /*088a*/ 	.byte	0x3f
	.zero		1


	//   ....[127]....
        /*088c*/ 	.word	0x000045c0
        /*0890*/ 	.word	0x00000009
        /*0894*/ 	.word	0x00000000
        /*0898*/ 	.short	0x010a
        /*089a*/ 	.byte	0x3f
	.zero		1


	//   ....[128]....
        /*089c*/ 	.word	0x00004650
        /*08a0*/ 	.word	0x00000006
        /*08a4*/ 	.word	0x00000000
        /*08a8*/ 	.short	0x010a
        /*08aa*/ 	.byte	0x3f
	.zero		1


	//   ....[129]....
        /*08ac*/ 	.word	0x000046e0
        /*08b0*/ 	.word	0x00000009
        /*08b4*/ 	.word	0x00000000
        /*08b8*/ 	.short	0x010a
        /*08ba*/ 	.byte	0x3f
	.zero		1


	//   ....[130]....
        /*08bc*/ 	.word	0x00004770
        /*08c0*/ 	.word	0x00000006
        /*08c4*/ 	.word	0x00000000
        /*08c8*/ 	.short	0x010a
        /*08ca*/ 	.byte	0x3f
	.zero		1


	//   ....[131]....
        /*08cc*/ 	.word	0x00004800
        /*08d0*/ 	.word	0x00000009
        /*08d4*/ 	.word	0x00000000
        /*08d8*/ 	.short	0x010a
        /*08da*/ 	.byte	0x3f
	.zero		1


	//   ....[132]....
        /*08dc*/ 	.word	0x00004890
        /*08e0*/ 	.word	0x00000006
        /*08e4*/ 	.word	0x00000000
        /*08e8*/ 	.short	0x010a
        /*08ea*/ 	.byte	0x3f
	.zero		1


	//   ....[133]....
        /*08ec*/ 	.word	0x00004920
        /*08f0*/ 	.word	0x00000009
        /*08f4*/ 	.word	0x00000000
        /*08f8*/ 	.short	0x010a
        /*08fa*/ 	.byte	0x3f
	.zero		1


	//   ....[134]....
        /*08fc*/ 	.word	0x000049b0
        /*0900*/ 	.word	0x00000006
        /*0904*/ 	.word	0x00000000
        /*0908*/ 	.short	0x010a
        /*090a*/ 	.byte	0x3f
	.zero		1


	//   ....[135]....
        /*090c*/ 	.word	0x00004a40
        /*0910*/ 	.word	0x00000009
        /*0914*/ 	.word	0x00000000
        /*0918*/ 	.short	0x010a
        /*091a*/ 	.byte	0x3f
	.zero		1


	//   ....[136]....
        /*091c*/ 	.word	0x00004ad0
        /*0920*/ 	.word	0x00000006
        /*0924*/ 	.word	0x00000000
        /*0928*/ 	.short	0x010a
        /*092a*/ 	.byte	0x3f
	.zero		1


	//   ....[137]....
        /*092c*/ 	.word	0x00004b60
        /*0930*/ 	.word	0x00000009
        /*0934*/ 	.word	0x00000000
        /*0938*/ 	.short	0x010a
        /*093a*/ 	.byte	0x3f
	.zero		1


	//   ....[138]....
        /*093c*/ 	.word	0x00004bf0
        /*0940*/ 	.word	0x00000006
        /*0944*/ 	.word	0x00000000
        /*0948*/ 	.short	0x010a
        /*094a*/ 	.byte	0x3f
	.zero		1


	//   ....[139]....
        /*094c*/ 	.word	0x00004c80
        /*0950*/ 	.word	0x00000009
        /*0954*/ 	.word	0x00000000
        /*0958*/ 	.short	0x010a
        /*095a*/ 	.byte	0x3f
	.zero		1


	//   ....[140]....
        /*095c*/ 	.word	0x00004d10
        /*0960*/ 	.word	0x00000006
        /*0964*/ 	.word	0x00000000
        /*0968*/ 	.short	0x010a
        /*096a*/ 	.byte	0x3f
	.zero		1


	//   ....[141]....
        /*096c*/ 	.word	0x00004da0
        /*0970*/ 	.word	0x00000009
        /*0974*/ 	.word	0x00000000
        /*0978*/ 	.short	0x010a
        /*097a*/ 	.byte	0x3f
	.zero		1


	//   ....[142]....
        /*097c*/ 	.word	0x00004e30
        /*0980*/ 	.word	0x00000006
        /*0984*/ 	.word	0x00000000
        /*0988*/ 	.short	0x010a
        /*098a*/ 	.byte	0x3f
	.zero		1


	//   ....[143]....
        /*098c*/ 	.word	0x00004ec0
        /*0990*/ 	.word	0x00000009
        /*0994*/ 	.word	0x00000000
        /*0998*/ 	.short	0x010a
        /*099a*/ 	.byte	0x3f
	.zero		1


	//   ....[144]....
        /*099c*/ 	.word	0x00004f50
        /*09a0*/ 	.word	0x00000006
        /*09a4*/ 	.word	0x00000000
        /*09a8*/ 	.short	0x010a
        /*09aa*/ 	.byte	0x3f
	.zero		1


	//   ....[145]....
        /*09ac*/ 	.word	0x00004fe0
        /*09b0*/ 	.word	0x00000009
        /*09b4*/ 	.word	0x00000000
        /*09b8*/ 	.short	0x010a
        /*09ba*/ 	.byte	0x3f
	.zero		1


	//   ....[146]....
        /*09bc*/ 	.word	0x00005070
        /*09c0*/ 	.word	0x00000006
        /*09c4*/ 	.word	0x00000000
        /*09c8*/ 	.short	0x010a
        /*09ca*/ 	.byte	0x3f
	.zero		1


	//   ....[147]....
        /*09cc*/ 	.word	0x00005100
        /*09d0*/ 	.word	0x00000009
        /*09d4*/ 	.word	0x00000000
        /*09d8*/ 	.short	0x010a
        /*09da*/ 	.byte	0x3f
	.zero		1


	//   ....[148]....
        /*09dc*/ 	.word	0x00005190
        /*09e0*/ 	.word	0x00000006
        /*09e4*/ 	.word	0x00000000
        /*09e8*/ 	.short	0x010a
        /*09ea*/ 	.byte	0x3f
	.zero		1


	//   ....[149]....
        /*09ec*/ 	.word	0x00005220
        /*09f0*/ 	.word	0x00000009
        /*09f4*/ 	.word	0x00000000
        /*09f8*/ 	.short	0x010a
        /*09fa*/ 	.byte	0x3f
	.zero		1


	//   ....[150]....
        /*09fc*/ 	.word	0x000052b0
        /*0a00*/ 	.word	0x00000006
        /*0a04*/ 	.word	0x00000000
        /*0a08*/ 	.short	0x010a
        /*0a0a*/ 	.byte	0x3f
	.zero		1


	//   ....[151]....
        /*0a0c*/ 	.word	0x00005340
        /*0a10*/ 	.word	0x00000009
        /*0a14*/ 	.word	0x00000000
        /*0a18*/ 	.short	0x010a
        /*0a1a*/ 	.byte	0x3f
	.zero		1


	//   ....[152]....
        /*0a1c*/ 	.word	0x000053d0
        /*0a20*/ 	.word	0x00000006
        /*0a24*/ 	.word	0x00000000
        /*0a28*/ 	.short	0x010a
        /*0a2a*/ 	.byte	0x3f
	.zero		1


	//   ....[153]....
        /*0a2c*/ 	.word	0x00005460
        /*0a30*/ 	.word	0x00000009
        /*0a34*/ 	.word	0x00000000
        /*0a38*/ 	.short	0x010a
        /*0a3a*/ 	.byte	0x3f
	.zero		1


	//   ....[154]....
        /*0a3c*/ 	.word	0x000054f0
        /*0a40*/ 	.word	0x00000006
        /*0a44*/ 	.word	0x00000000
        /*0a48*/ 	.short	0x010a
        /*0a4a*/ 	.byte	0x3f
	.zero		1


	//   ....[155]....
        /*0a4c*/ 	.word	0x00005580
        /*0a50*/ 	.word	0x00000009
        /*0a54*/ 	.word	0x00000000
        /*0a58*/ 	.short	0x010a
        /*0a5a*/ 	.byte	0x3f
	.zero		1


	//   ....[156]....
        /*0a5c*/ 	.word	0x00005610
        /*0a60*/ 	.word	0x00000006
        /*0a64*/ 	.word	0x00000000
        /*0a68*/ 	.short	0x010a
        /*0a6a*/ 	.byte	0x3f
	.zero		1


	//   ....[157]....
        /*0a6c*/ 	.word	0x000056a0
        /*0a70*/ 	.word	0x00000009
        /*0a74*/ 	.word	0x00000000
        /*0a78*/ 	.short	0x010a
        /*0a7a*/ 	.byte	0x3f
	.zero		1


	//   ....[158]....
        /*0a7c*/ 	.word	0x00005730
        /*0a80*/ 	.word	0x00000006
        /*0a84*/ 	.word	0x00000000
        /*0a88*/ 	.short	0x010a
        /*0a8a*/ 	.byte	0x3f
	.zero		1


	//   ....[159]....
        /*0a8c*/ 	.word	0x000057c0
        /*0a90*/ 	.word	0x00000009
        /*0a94*/ 	.word	0x00000000
        /*0a98*/ 	.short	0x010a
        /*0a9a*/ 	.byte	0x3f
	.zero		1


	//   ....[160]....
        /*0a9c*/ 	.word	0x00005850
        /*0aa0*/ 	.word	0x00000006
        /*0aa4*/ 	.word	0x00000000
        /*0aa8*/ 	.short	0x010a
        /*0aaa*/ 	.byte	0x3f
	.zero		1


	//   ....[161]....
        /*0aac*/ 	.word	0x000058e0
        /*0ab0*/ 	.word	0x00000009
        /*0ab4*/ 	.word	0x00000000
        /*0ab8*/ 	.short	0x010a
        /*0aba*/ 	.byte	0x3f
	.zero		1


	//   ....[162]....
        /*0abc*/ 	.word	0x00005970
        /*0ac0*/ 	.word	0x00000006
        /*0ac4*/ 	.word	0x00000000
        /*0ac8*/ 	.short	0x010a
        /*0aca*/ 	.byte	0x3f
	.zero		1


	//   ....[163]....
        /*0acc*/ 	.word	0x00005a00
        /*0ad0*/ 	.word	0x00000009
        /*0ad4*/ 	.word	0x00000000
        /*0ad8*/ 	.short	0x010a
        /*0ada*/ 	.byte	0x3f
	.zero		1


	//   ....[164]....
        /*0adc*/ 	.word	0x00005a90
        /*0ae0*/ 	.word	0x00000006
        /*0ae4*/ 	.word	0x00000000
        /*0ae8*/ 	.short	0x010a
        /*0aea*/ 	.byte	0x3f
	.zero		1


	//   ....[165]....
        /*0aec*/ 	.word	0x00005b20
        /*0af0*/ 	.word	0x00000009
        /*0af4*/ 	.word	0x00000000
        /*0af8*/ 	.short	0x010a
        /*0afa*/ 	.byte	0x3f
	.zero		1


	//   ....[166]....
        /*0afc*/ 	.word	0x00005bb0
        /*0b00*/ 	.word	0x00000006
        /*0b04*/ 	.word	0x00000000
        /*0b08*/ 	.short	0x010a
        /*0b0a*/ 	.byte	0x3f
	.zero		1


	//   ....[167]....
        /*0b0c*/ 	.word	0x00005c40
        /*0b10*/ 	.word	0x00000003
        /*0b14*/ 	.word	0x00000000
        /*0b18*/ 	.short	0x010a
        /*0b1a*/ 	.byte	0x3f
	.zero		1


	//   ....[168]....
        /*0b1c*/ 	.word	0x00005cb0
        /*0b20*/ 	.word	0x00000003
        /*0b24*/ 	.word	0xfffffff8
        /*0b28*/ 	.short	0x010a
        /*0b2a*/ 	.byte	0x3f
	.zero		1


	//   ....[169]....
        /*0b2c*/ 	.word	0x00005d00
        /*0b30*/ 	.word	0x00000003
        /*0b34*/ 	.word	0x00000000
        /*0b38*/ 	.short	0x010a
        /*0b3a*/ 	.byte	0x3f
	.zero		1


	//   ....[170]....
        /*0b3c*/ 	.word	0x00005d60
        /*0b40*/ 	.word	0x00000003
        /*0b44*/ 	.word	0x00000000
        /*0b48*/ 	.short	0x010a
        /*0b4a*/ 	.byte	0x3f
	.zero		1


	//   ....[171]....
        /*0b4c*/ 	.word	0x00005dc0
        /*0b50*/ 	.word	0x00000003
        /*0b54*/ 	.word	0x00000008
        /*0b58*/ 	.short	0x010a
        /*0b5a*/ 	.byte	0x3f
	.zero		1


	//   ....[172]....
        /*0b5c*/ 	.word	0x00005ea0
        /*0b60*/ 	.word	0x0000000b
        /*0b64*/ 	.word	0x00000190
        /*0b68*/ 	.short	0x010a
        /*0b6a*/ 	.byte	0x3f
	.zero		1


	//   ....[173]....
        /*0b6c*/ 	.word	0x00005f80
        /*0b70*/ 	.word	0x00000007
        /*0b74*/ 	.word	0x00000000
        /*0b78*/ 	.short	0x010a
        /*0b7a*/ 	.byte	0x3f
	.zero		1


	//   ....[174]....
        /*0b7c*/ 	.word	0x00005fd0
        /*0b80*/ 	.word	0x00000009
        /*0b84*/ 	.word	0x00000000
        /*0b88*/ 	.short	0x010a
        /*0b8a*/ 	.byte	0x3f
	.zero		1


	//   ....[175]....
        /*0b8c*/ 	.word	0x00006020
        /*0b90*/ 	.word	0x00000006
        /*0b94*/ 	.word	0x00000000
        /*0b98*/ 	.short	0x010a
        /*0b9a*/ 	.byte	0x3f
	.zero		1


	//   ....[176]....
        /*0b9c*/ 	.word	0x00006070
        /*0ba0*/ 	.word	0x00000009
        /*0ba4*/ 	.word	0x00000000
        /*0ba8*/ 	.short	0x010a
        /*0baa*/ 	.byte	0x3f
	.zero		1


	//   ....[177]....
        /*0bac*/ 	.word	0x000060c0
        /*0bb0*/ 	.word	0x00000006
        /*0bb4*/ 	.word	0x00000000
        /*0bb8*/ 	.short	0x010a
        /*0bba*/ 	.byte	0x3f
	.zero		1


	//   ....[178]....
        /*0bbc*/ 	.word	0x00006110
        /*0bc0*/ 	.word	0x00000009
        /*0bc4*/ 	.word	0x00000000
        /*0bc8*/ 	.short	0x010a
        /*0bca*/ 	.byte	0x3f
	.zero		1


	//   ....[179]....
        /*0bcc*/ 	.word	0x00006160
        /*0bd0*/ 	.word	0x00000006
        /*0bd4*/ 	.word	0x00000000
        /*0bd8*/ 	.short	0x010a
        /*0bda*/ 	.byte	0x3f
	.zero		1


	//   ....[180]....
        /*0bdc*/ 	.word	0x000061b0
        /*0be0*/ 	.word	0x00000009
        /*0be4*/ 	.word	0x00000000
        /*0be8*/ 	.short	0x010a
        /*0bea*/ 	.byte	0x3f
	.zero		1


	//   ....[181]....
        /*0bec*/ 	.word	0x00006200
        /*0bf0*/ 	.word	0x00000006
        /*0bf4*/ 	.word	0x00000000
        /*0bf8*/ 	.short	0x010a
        /*0bfa*/ 	.byte	0x3f
	.zero		1


	//   ....[182]....
        /*0bfc*/ 	.word	0x00006250
        /*0c00*/ 	.word	0x00000009
        /*0c04*/ 	.word	0x00000000
        /*0c08*/ 	.short	0x010a
        /*0c0a*/ 	.byte	0x3f
	.zero		1


	//   ....[183]....
        /*0c0c*/ 	.word	0x000062a0
        /*0c10*/ 	.word	0x00000006
        /*0c14*/ 	.word	0x00000000
        /*0c18*/ 	.short	0x010a
        /*0c1a*/ 	.byte	0x3f
	.zero		1


	//   ....[184]....
        /*0c1c*/ 	.word	0x000062f0
        /*0c20*/ 	.word	0x00000009
        /*0c24*/ 	.word	0x00000000
        /*0c28*/ 	.short	0x010a
        /*0c2a*/ 	.byte	0x3f
	.zero		1


	//   ....[185]....
        /*0c2c*/ 	.word	0x00006340
        /*0c30*/ 	.word	0x00000006
        /*0c34*/ 	.word	0x00000000
        /*0c38*/ 	.short	0x010a
        /*0c3a*/ 	.byte	0x3f
	.zero		1


	//   ....[186]....
        /*0c3c*/ 	.word	0x00006390
        /*0c40*/ 	.word	0x00000009
        /*0c44*/ 	.word	0x00000000
        /*0c48*/ 	.short	0x010a
        /*0c4a*/ 	.byte	0x3f
	.zero		1


	//   ....[187]....
        /*0c4c*/ 	.word	0x000063e0
        /*0c50*/ 	.word	0x00000006
        /*0c54*/ 	.word	0x00000000
        /*0c58*/ 	.short	0x010a
        /*0c5a*/ 	.byte	0x3f
	.zero		1


	//   ....[188]....
        /*0c5c*/ 	.word	0x00006430
        /*0c60*/ 	.word	0x00000009
        /*0c64*/ 	.word	0x00000000
        /*0c68*/ 	.short	0x010a
        /*0c6a*/ 	.byte	0x3f
	.zero		1


	//   ....[189]....
        /*0c6c*/ 	.word	0x00006480
        /*0c70*/ 	.word	0x00000006
        /*0c74*/ 	.word	0x00000000
        /*0c78*/ 	.short	0x010a
        /*0c7a*/ 	.byte	0x3f
	.zero		1


	//   ....[190]....
        /*0c7c*/ 	.word	0x000064d0
        /*0c80*/ 	.word	0x00000009
        /*0c84*/ 	.word	0x00000000
        /*0c88*/ 	.short	0x010a
        /*0c8a*/ 	.byte	0x3f
	.zero		1


	//   ....[191]....
        /*0c8c*/ 	.word	0x00006520
        /*0c90*/ 	.word	0x00000006
        /*0c94*/ 	.word	0x00000000
        /*0c98*/ 	.short	0x010a
        /*0c9a*/ 	.byte	0x3f
	.zero		1


	//   ....[192]....
        /*0c9c*/ 	.word	0x00006570
        /*0ca0*/ 	.word	0x00000009
        /*0ca4*/ 	.word	0x00000000
        /*0ca8*/ 	.short	0x010a
        /*0caa*/ 	.byte	0x3f
	.zero		1


	//   ....[193]....
        /*0cac*/ 	.word	0x000065c0
        /*0cb0*/ 	.word	0x00000006
        /*0cb4*/ 	.word	0x00000000
        /*0cb8*/ 	.short	0x010a
        /*0cba*/ 	.byte	0x3f
	.zero		1


	//   ....[194]....
        /*0cbc*/ 	.word	0x00006610
        /*0cc0*/ 	.word	0x00000009
        /*0cc4*/ 	.word	0x00000000
        /*0cc8*/ 	.short	0x010a
        /*0cca*/ 	.byte	0x3f
	.zero		1


	//   ....[195]....
        /*0ccc*/ 	.word	0x00006660
        /*0cd0*/ 	.word	0x00000006
        /*0cd4*/ 	.word	0x00000000
        /*0cd8*/ 	.short	0x010a
        /*0cda*/ 	.byte	0x3f
	.zero		1


	//   ....[196]....
        /*0cdc*/ 	.word	0x000066b0
        /*0ce0*/ 	.word	0x00000009
        /*0ce4*/ 	.word	0x00000000
        /*0ce8*/ 	.short	0x010a
        /*0cea*/ 	.byte	0x3f
	.zero		1


	//   ....[197]....
        /*0cec*/ 	.word	0x00006700
        /*0cf0*/ 	.word	0x00000006
        /*0cf4*/ 	.word	0x00000000
        /*0cf8*/ 	.short	0x010a
        /*0cfa*/ 	.byte	0x3f
	.zero		1


	//   ....[198]....
        /*0cfc*/ 	.word	0x00006750
        /*0d00*/ 	.word	0x00000009
        /*0d04*/ 	.word	0x00000000
        /*0d08*/ 	.short	0x010a
        /*0d0a*/ 	.byte	0x3f
	.zero		1


	//   ....[199]....
        /*0d0c*/ 	.word	0x000067a0
        /*0d10*/ 	.word	0x00000006
        /*0d14*/ 	.word	0x00000000
        /*0d18*/ 	.short	0x010a
        /*0d1a*/ 	.byte	0x3f
	.zero		1


	//   ....[200]....
        /*0d1c*/ 	.word	0x000067f0
        /*0d20*/ 	.word	0x00000009
        /*0d24*/ 	.word	0x00000000
        /*0d28*/ 	.short	0x010a
        /*0d2a*/ 	.byte	0x3f
	.zero		1


	//   ....[201]....
        /*0d2c*/ 	.word	0x00006840
        /*0d30*/ 	.word	0x00000006
        /*0d34*/ 	.word	0x00000000
        /*0d38*/ 	.short	0x010a
        /*0d3a*/ 	.byte	0x3f
	.zero		1


	//   ....[202]....
        /*0d3c*/ 	.word	0x00006890
        /*0d40*/ 	.word	0x00000009
        /*0d44*/ 	.word	0x00000000
        /*0d48*/ 	.short	0x010a
        /*0d4a*/ 	.byte	0x3f
	.zero		1


	//   ....[203]....
        /*0d4c*/ 	.word	0x000068e0
        /*0d50*/ 	.word	0x00000006
        /*0d54*/ 	.word	0x00000000
        /*0d58*/ 	.short	0x010a
        /*0d5a*/ 	.byte	0x3f
	.zero		1


	//   ....[204]....
        /*0d5c*/ 	.word	0x00006930
        /*0d60*/ 	.word	0x00000009
        /*0d64*/ 	.word	0x00000000
        /*0d68*/ 	.short	0x010a
        /*0d6a*/ 	.byte	0x3f
	.zero		1


	//   ....[205]....
        /*0d6c*/ 	.word	0x00006980
        /*0d70*/ 	.word	0x00000006
        /*0d74*/ 	.word	0x00000000
        /*0d78*/ 	.short	0x010a
        /*0d7a*/ 	.byte	0x3f
	.zero		1


	//   ....[206]....
        /*0d7c*/ 	.word	0x000069d0
        /*0d80*/ 	.word	0x00000009
        /*0d84*/ 	.word	0x00000000
        /*0d88*/ 	.short	0x010a
        /*0d8a*/ 	.byte	0x3f
	.zero		1


	//   ....[207]....
        /*0d8c*/ 	.word	0x00006a20
        /*0d90*/ 	.word	0x00000006
        /*0d94*/ 	.word	0x00000000
        /*0d98*/ 	.short	0x010a
        /*0d9a*/ 	.byte	0x3f
	.zero		1


	//   ....[208]....
        /*0d9c*/ 	.word	0x00006a70
        /*0da0*/ 	.word	0x00000009
        /*0da4*/ 	.word	0x00000000
        /*0da8*/ 	.short	0x010a
        /*0daa*/ 	.byte	0x3f
	.zero		1


	//   ....[209]....
        /*0dac*/ 	.word	0x00006ac0
        /*0db0*/ 	.word	0x00000006
        /*0db4*/ 	.word	0x00000000
        /*0db8*/ 	.short	0x010a
        /*0dba*/ 	.byte	0x3f
	.zero		1


	//   ....[210]....
        /*0dbc*/ 	.word	0x00006b10
        /*0dc0*/ 	.word	0x00000009
        /*0dc4*/ 	.word	0x00000000
        /*0dc8*/ 	.short	0x010a
        /*0dca*/ 	.byte	0x3f
	.zero		1


	//   ....[211]....
        /*0dcc*/ 	.word	0x00006b60
        /*0dd0*/ 	.word	0x00000006
        /*0dd4*/ 	.word	0x00000000
        /*0dd8*/ 	.short	0x010a
        /*0dda*/ 	.byte	0x3f
	.zero		1


	//   ....[212]....
        /*0ddc*/ 	.word	0x00006bb0
        /*0de0*/ 	.word	0x00000009
        /*0de4*/ 	.word	0x00000000
        /*0de8*/ 	.short	0x010a
        /*0dea*/ 	.byte	0x3f
	.zero		1


	//   ....[213]....
        /*0dec*/ 	.word	0x00006c00
        /*0df0*/ 	.word	0x00000006
        /*0df4*/ 	.word	0x00000000
        /*0df8*/ 	.short	0x010a
        /*0dfa*/ 	.byte	0x3f
	.zero		1


	//   ....[214]....
        /*0dfc*/ 	.word	0x00006c50
        /*0e00*/ 	.word	0x00000009
        /*0e04*/ 	.word	0x00000000
        /*0e08*/ 	.short	0x010a
        /*0e0a*/ 	.byte	0x3f
	.zero		1


	//   ....[215]....
        /*0e0c*/ 	.word	0x00006ca0
        /*0e10*/ 	.word	0x00000006
        /*0e14*/ 	.word	0x00000000
        /*0e18*/ 	.short	0x010a
        /*0e1a*/ 	.byte	0x3f
	.zero		1


	//   ....[216]....
        /*0e1c*/ 	.word	0x00006cf0
        /*0e20*/ 	.word	0x00000009
        /*0e24*/ 	.word	0x00000000
        /*0e28*/ 	.short	0x010a
        /*0e2a*/ 	.byte	0x3f
	.zero		1


	//   ....[217]....
        /*0e2c*/ 	.word	0x00006d40
        /*0e30*/ 	.word	0x00000006
        /*0e34*/ 	.word	0x00000000
        /*0e38*/ 	.short	0x010a
        /*0e3a*/ 	.byte	0x3f
	.zero		1


	//   ....[218]....
        /*0e3c*/ 	.word	0x00006d90
        /*0e40*/ 	.word	0x00000009
        /*0e44*/ 	.word	0x00000000
        /*0e48*/ 	.short	0x010a
        /*0e4a*/ 	.byte	0x3f
	.zero		1


	//   ....[219]....
        /*0e4c*/ 	.word	0x00006de0
        /*0e50*/ 	.word	0x00000006
        /*0e54*/ 	.word	0x00000000
        /*0e58*/ 	.short	0x010a
        /*0e5a*/ 	.byte	0x3f
	.zero		1


	//   ....[220]....
        /*0e5c*/ 	.word	0x00006e30
        /*0e60*/ 	.word	0x00000009
        /*0e64*/ 	.word	0x00000000
        /*0e68*/ 	.short	0x010a
        /*0e6a*/ 	.byte	0x3f
	.zero		1


	//   ....[221]....
        /*0e6c*/ 	.word	0x00006e80
        /*0e70*/ 	.word	0x00000006
        /*0e74*/ 	.word	0x00000000
        /*0e78*/ 	.short	0x010a
        /*0e7a*/ 	.byte	0x3f
	.zero		1


	//----- nvinfo : EIATTR_NUM_MBARRIERS
	.align		4
.L_35:
        /*0e7c*/ 	.byte	0x03, 0x38
        /*0e7e*/ 	.short	0x006a


	//----- nvinfo : EIATTR_EXIT_INSTR_OFFSETS
	.align		4
        /*0e80*/ 	.byte	0x04, 0x1c
        /*0e82*/ 	.short	(.L_37 - .L_36)


	//   ....[0]....
.L_36:
        /*0e84*/ 	.word	0x00001790


	//   ....[1]....
        /*0e88*/ 	.word	0x000017f0


	//   ....[2]....
        /*0e8c*/ 	.word	0x00003300


	//   ....[3]....
        /*0e90*/ 	.word	0x00003330


	//   ....[4]....
        /*0e94*/ 	.word	0x00005c90


	//----- nvinfo : EIATTR_MAX_THREADS
	.align		4
.L_37:
        /*0e98*/ 	.byte	0x04, 0x05
        /*0e9a*/ 	.short	(.L_39 - .L_38)
.L_38:
        /*0e9c*/ 	.word	0x00000180
        /*0ea0*/ 	.word	0x00000001
        /*0ea4*/ 	.word	0x00000001


	//----- nvinfo : EIATTR_CRS_STACK_SIZE
	.align		4
.L_39:
        /*0ea8*/ 	.byte	0x04, 0x1e
        /*0eaa*/ 	.short	(.L_41 - .L_40)
.L_40:
        /*0eac*/ 	.word	0x00000000


	//----- nvinfo : EIATTR_CBANK_PARAM_SIZE
	.align		4
.L_41:
        /*0eb0*/ 	.byte	0x03, 0x19
        /*0eb2*/ 	.short	0x0470


	//----- nvinfo : EIATTR_PARAM_CBANK
	.align		4
        /*0eb4*/ 	.byte	0x04, 0x0a
        /*0eb6*/ 	.short	(.L_43 - .L_42)
	.align		4
.L_42:
        /*0eb8*/ 	.word	index@(.nv.constant0._ZN7cutlass13device_kernelINS_4gemm6kernel13GemmUniversalIN4cute5tupleIJiiiiEEENS1_10collective13CollectiveMmaINS1_34MainloopSm90TmaGmmaWarpSpecializedILi50ENS5_IJNS4_1CILi1EEESB_SB_EEENS1_32KernelTmaWarpSpecializedPingpongEEENS5_IJNSA_ILi64EEENSA_ILi8EEENSA_ILi32EEEEEENS_6half_tENS5_IJlSB_lEEESJ_SK_NS4_8TiledMMAINS4_8MMA_AtomIJNS4_4SM904GMMA24MMA_64x8x16_F32F16F16_SSILNSO_5MajorE0ELSQ_0ELNSO_7ScaleInE1ELSR_1EEEEEENS4_6LayoutISC_NS5_IJNSA_ILi0EEESV_SV_EEEEENS5_IJNS4_10UnderscoreESY_SY_EEEEENS4_13SM90_TMA_LOADENS4_14ComposedLayoutINS4_7SwizzleILi2ELi4ELi3EEENS4_18smem_ptr_flag_bitsILi16EEENSU_INS5_IJSG_SH_EEENS5_IJSH_SB_EEEEEEEvNS4_8identityES11_S1A_vS1B_EENS_8epilogue10collective6detail29Sm90TmaWarpSpecializedAdapterINS1E_15DefaultEpilogueISJ_SK_SK_NS1D_6thread17LinearCombinationISJ_Li1EffLNS1I_9ScaleType4KindE0ELNS_15FloatRoundStyleE2ESJ_EENS1_15EpilogueDefaultEEEEEvvEEEEvNT_6ParamsE)
        /*0ebc*/ 	.short	0x0210
        /*0ebe*/ 	.short	0x0470


	//----- nvinfo : EIATTR_SW_WAR
	.align		4
.L_43:
        /*0ec0*/ 	.byte	0x04, 0x36
        /*0ec2*/ 	.short	(.L_45 - .L_44)
.L_44:
        /*0ec4*/ 	.word	0x00000008
.L_45:


//--------------------- .nv.callgraph             --------------------------
	.section	.nv.callgraph,"",@"SHT_CUDA_CALLGRAPH"
	.align	4
	.sectionentsize	8
	.align		4
        /*0000*/ 	.word	0x00000000
	.align		4
        /*0004*/ 	.word	0xffffffff
	.align		4
        /*0008*/ 	.word	index@(_ZN7cutlass13device_kernelINS_4gemm6kernel13GemmUniversalIN4cute5tupleIJiiiiEEENS1_10collective13CollectiveMmaINS1_34MainloopSm90TmaGmmaWarpSpecializedILi50ENS5_IJNS4_1CILi1EEESB_SB_EEENS1_32KernelTmaWarpSpecializedPingpongEEENS5_IJNSA_ILi64EEENSA_ILi8EEENSA_ILi32EEEEEENS_6half_tENS5_IJlSB_lEEESJ_SK_NS4_8TiledMMAINS4_8MMA_AtomIJNS4_4SM904GMMA24MMA_64x8x16_F32F16F16_SSILNSO_5MajorE0ELSQ_0ELNSO_7ScaleInE1ELSR_1EEEEEENS4_6LayoutISC_NS5_IJNSA_ILi0EEESV_SV_EEEEENS5_IJNS4_10UnderscoreESY_SY_EEEEENS4_13SM90_TMA_LOADENS4_14ComposedLayoutINS4_7SwizzleILi2ELi4ELi3EEENS4_18smem_ptr_flag_bitsILi16EEENSU_INS5_IJSG_SH_EEENS5_IJSH_SB_EEEEEEEvNS4_8identityES11_S1A_vS1B_EENS_8epilogue10collective6detail29Sm90TmaWarpSpecializedAdapterINS1E_15DefaultEpilogueISJ_SK_SK_NS1D_6thread17LinearCombinationISJ_Li1EffLNS1I_9ScaleType4KindE0ELNS_15FloatRoundStyleE2ESJ_EENS1_15EpilogueDefaultEEEEEvvEEEEvNT_6ParamsE)
	.align		4
        /*000c*/ 	.word	index@(__assertfail)
	.align		4
        /*0010*/ 	.word	0x00000000
	.align		4
        /*0014*/ 	.word	0xfffffffe
	.align		4
        /*0018*/ 	.word	0x00000000
	.align		4
        /*001c*/ 	.word	0xfffffffd
	.align		4
        /*0020*/ 	.word	0x00000000
	.align		4
        /*0024*/ 	.word	0xfffffffc


//--------------------- .nv.constant4             --------------------------
	.section	.nv.constant4,"a",@progbits
	.align	8
	.align		8
.nv.constant4:
        /*0000*/ 	.dword	__assertfail
	.align		8
        /*0008*/ 	.dword	__unnamed_1
	.align		8
        /*0010*/ 	.dword	_ZN40_INTERNAL_4533fdbe_4_k_cu_83cf06bf_136624cuda3std3__45__cpo5beginE
	.align		8
        /*0018*/ 	.dword	_ZN40_INTERNAL_4533fdbe_4_k_cu_83cf06bf_136624cuda3std3__45__cpo3endE
	.align		8
        /*0020*/ 	.dword	_ZN40_INTERNAL_4533fdbe_4_k_cu_83cf06bf_136624cuda3std3__45__cpo6cbeginE
	.align		8
        /*0028*/ 	.dword	_ZN40_INTERNAL_4533fdbe_4_k_cu_83cf06bf_136624cuda3std3__45__cpo4cendE
	.align		8
        /*0030*/ 	.dword	_ZN40_INTERNAL_4533fdbe_4_k_cu_83cf06bf_136624cuda3std3__442_GLOBAL__N__4533fdbe_4_k_cu_83cf06bf_136626ignoreE
	.align		8
        /*0038*/ 	.dword	_ZN40_INTERNAL_4533fdbe_4_k_cu_83cf06bf_136624cuda3std3__419piecewise_constructE
	.align		8
        /*0040*/ 	.dword	_ZN40_INTERNAL_4533fdbe_4_k_cu_83cf06bf_136624cuda3std3__48in_placeE
	.align		8
        /*0048*/ 	.dword	_ZN40_INTERNAL_4533fdbe_4_k_cu_83cf06bf_136624cuda3std6ranges3__45__cpo4swapE
	.align		8
        /*0050*/ 	.dword	_ZN40_INTERNAL_4533fdbe_4_k_cu_83cf06bf_136624cuda3std6ranges3__45__cpo9iter_moveE
	.align		8
        /*0058*/ 	.dword	_ZN40_INTERNAL_4533fdbe_4_k_cu_83cf06bf_136624cute7productE
	.align		8
        /*0060*/ 	.dword	_ZN40_INTERNAL_4533fdbe_4_k_cu_83cf06bf_136624cute1_E
	.align		8
        /*0068*/ 	.dword	$str$22
	.align		8
        /*0070*/ 	.dword	$str$23


//--------------------- .text._ZN7cutlass13device_kernelINS_4gemm6kernel13GemmUniversalIN4cute5tupleIJiiiiEEENS1_10collective13CollectiveMmaINS1_34MainloopSm90TmaGmmaWarpSpecializedILi50ENS5_IJNS4_1CILi1EEESB_SB_EEENS1_32KernelTmaWarpSpecializedPingpongEEENS5_IJNSA_ILi64EEENSA_ILi8EEENSA_ILi32EEEEEENS_6half_tENS5_IJlSB_lEEESJ_SK_NS4_8TiledMMAINS4_8MMA_AtomIJNS4_4SM904GMMA24MMA_64x8x16_F32F16F16_SSILNSO_5MajorE0ELSQ_0ELNSO_7ScaleInE1ELSR_1EEEEEENS4_6LayoutISC_NS5_IJNSA_ILi0EEESV_SV_EEEEENS5_IJNS4_10UnderscoreESY_SY_EEEEENS4_13SM90_TMA_LOADENS4_14ComposedLayoutINS4_7SwizzleILi2ELi4ELi3EEENS4_18smem_ptr_flag_bitsILi16EEENSU_INS5_IJSG_SH_EEENS5_IJSH_SB_EEEEEEEvNS4_8identityES11_S1A_vS1B_EENS_8epilogue10collective6detail29Sm90TmaWarpSpecializedAdapterINS1E_15DefaultEpilogueISJ_SK_SK_NS1D_6thread17LinearCombinationISJ_Li1EffLNS1I_9ScaleType4KindE0ELNS_15FloatRoundStyleE2ESJ_EENS1_15EpilogueDefaultEEEEEvvEEEEvNT_6ParamsE --------------------------
	.section	.text._ZN7cutlass13device_kernelINS_4gemm6kernel13GemmUniversalIN4cute5tupleIJiiiiEEENS1_10collective13CollectiveMmaINS1_34MainloopSm90TmaGmmaWarpSpecializedILi50ENS5_IJNS4_1CILi1EEESB_SB_EEENS1_32KernelTmaWarpSpecializedPingpongEEENS5_IJNSA_ILi64EEENSA_ILi8EEENSA_ILi32EEEEEENS_6half_tENS5_IJlSB_lEEESJ_SK_NS4_8TiledMMAINS4_8MMA_AtomIJNS4_4SM904GMMA24MMA_64x8x16_F32F16F16_SSILNSO_5MajorE0ELSQ_0ELNSO_7ScaleInE1ELSR_1EEEEEENS4_6LayoutISC_NS5_IJNSA_ILi0EEESV_SV_EEEEENS5_IJNS4_10UnderscoreESY_SY_EEEEENS4_13SM90_TMA_LOADENS4_14ComposedLayoutINS4_7SwizzleILi2ELi4ELi3EEENS4_18smem_ptr_flag_bitsILi16EEENSU_INS5_IJSG_SH_EEENS5_IJSH_SB_EEEEEEEvNS4_8identityES11_S1A_vS1B_EENS_8epilogue10collective6detail29Sm90TmaWarpSpecializedAdapterINS1E_15DefaultEpilogueISJ_SK_SK_NS1D_6thread17LinearCombinationISJ_Li1EffLNS1I_9ScaleType4KindE0ELNS_15FloatRoundStyleE2ESJ_EENS1_15EpilogueDefaultEEEEEvvEEEEvNT_6ParamsE,"ax",@progbits
	.align	128
.text._ZN7cutlass13device_kernelINS_4gemm6kernel13GemmUniversalIN4cute5tupleIJiiiiEEENS1_10collective13CollectiveMmaINS1_34MainloopSm90TmaGmmaWarpSpecializedILi50ENS5_IJNS4_1CILi1EEESB_SB_EEENS1_32KernelTmaWarpSpecializedPingpongEEENS5_IJNSA_ILi64EEENSA_ILi8EEENSA_ILi32EEEEEENS_6half_tENS5_IJlSB_lEEESJ_SK_NS4_8TiledMMAINS4_8MMA_AtomIJNS4_4SM904GMMA24MMA_64x8x16_F32F16F16_SSILNSO_5MajorE0ELSQ_0ELNSO_7ScaleInE1ELSR_1EEEEEENS4_6LayoutISC_NS5_IJNSA_ILi0EEESV_SV_EEEEENS5_IJNS4_10UnderscoreESY_SY_EEEEENS4_13SM90_TMA_LOADENS4_14ComposedLayoutINS4_7SwizzleILi2ELi4ELi3EEENS4_18smem_ptr_flag_bitsILi16EEENSU_INS5_IJSG_SH_EEENS5_IJSH_SB_EEEEEEEvNS4_8identityES11_S1A_vS1B_EENS_8epilogue10collective6detail29Sm90TmaWarpSpecializedAdapterINS1E_15DefaultEpilogueISJ_SK_SK_NS1D_6thread17LinearCombinationISJ_Li1EffLNS1I_9ScaleType4KindE0ELNS_15FloatRoundStyleE2ESJ_EENS1_15EpilogueDefaultEEEEEvvEEEEvNT_6ParamsE:
        .type           _ZN7cutlass13device_kernelINS_4gemm6kernel13GemmUniversalIN4cute5tupleIJiiiiEEENS1_10collective13CollectiveMmaINS1_34MainloopSm90TmaGmmaWarpSpecializedILi50ENS5_IJNS4_1CILi1EEESB_SB_EEENS1_32KernelTmaWarpSpecializedPingpongEEENS5_IJNSA_ILi64EEENSA_ILi8EEENSA_ILi32EEEEEENS_6half_tENS5_IJlSB_lEEESJ_SK_NS4_8TiledMMAINS4_8MMA_AtomIJNS4_4SM904GMMA24MMA_64x8x16_F32F16F16_SSILNSO_5MajorE0ELSQ_0ELNSO_7ScaleInE1ELSR_1EEEEEENS4_6LayoutISC_NS5_IJNSA_ILi0EEESV_SV_EEEEENS5_IJNS4_10UnderscoreESY_SY_EEEEENS4_13SM90_TMA_LOADENS4_14ComposedLayoutINS4_7SwizzleILi2ELi4ELi3EEENS4_18smem_ptr_flag_bitsILi16EEENSU_INS5_IJSG_SH_EEENS5_IJSH_SB_EEEEEEEvNS4_8identityES11_S1A_vS1B_EENS_8epilogue10collective6detail29Sm90TmaWarpSpecializedAdapterINS1E_15DefaultEpilogueISJ_SK_SK_NS1D_6thread17LinearCombinationISJ_Li1EffLNS1I_9ScaleType4KindE0ELNS_15FloatRoundStyleE2ESJ_EENS1_15EpilogueDefaultEEEEEvvEEEEvNT_6ParamsE,@function
        .size           _ZN7cutlass13device_kernelINS_4gemm6kernel13GemmUniversalIN4cute5tupleIJiiiiEEENS1_10collective13CollectiveMmaINS1_34MainloopSm90TmaGmmaWarpSpecializedILi50ENS5_IJNS4_1CILi1EEESB_SB_EEENS1_32KernelTmaWarpSpecializedPingpongEEENS5_IJNSA_ILi64EEENSA_ILi8EEENSA_ILi32EEEEEENS_6half_tENS5_IJlSB_lEEESJ_SK_NS4_8TiledMMAINS4_8MMA_AtomIJNS4_4SM904GMMA24MMA_64x8x16_F32F16F16_SSILNSO_5MajorE0ELSQ_0ELNSO_7ScaleInE1ELSR_1EEEEEENS4_6LayoutISC_NS5_IJNSA_ILi0EEESV_SV_EEEEENS5_IJNS4_10UnderscoreESY_SY_EEEEENS4_13SM90_TMA_LOADENS4_14ComposedLayoutINS4_7SwizzleILi2ELi4ELi3EEENS4_18smem_ptr_flag_bitsILi16EEENSU_INS5_IJSG_SH_EEENS5_IJSH_SB_EEEEEEEvNS4_8identityES11_S1A_vS1B_EENS_8epilogue10collective6detail29Sm90TmaWarpSpecializedAdapterINS1E_15DefaultEpilogueISJ_SK_SK_NS1D_6thread17LinearCombinationISJ_Li1EffLNS1I_9ScaleType4KindE0ELNS_15FloatRoundStyleE2ESJ_EENS1_15EpilogueDefaultEEEEEvvEEEEvNT_6ParamsE,(.L_x_170 - _ZN7cutlass13device_kernelINS_4gemm6kernel13GemmUniversalIN4cute5tupleIJiiiiEEENS1_10collective13CollectiveMmaINS1_34MainloopSm90TmaGmmaWarpSpecializedILi50ENS5_IJNS4_1CILi1EEESB_SB_EEENS1_32KernelTmaWarpSpecializedPingpongEEENS5_IJNSA_ILi64EEENSA_ILi8EEENSA_ILi32EEEEEENS_6half_tENS5_IJlSB_lEEESJ_SK_NS4_8TiledMMAINS4_8MMA_AtomIJNS4_4SM904GMMA24MMA_64x8x16_F32F16F16_SSILNSO_5MajorE0ELSQ_0ELNSO_7ScaleInE1ELSR_1EEEEEENS4_6LayoutISC_NS5_IJNSA_ILi0EEESV_SV_EEEEENS5_IJNS4_10UnderscoreESY_SY_EEEEENS4_13SM90_TMA_LOADENS4_14ComposedLayoutINS4_7SwizzleILi2ELi4ELi3EEENS4_18smem_ptr_flag_bitsILi16EEENSU_INS5_IJSG_SH_EEENS5_IJSH_SB_EEEEEEEvNS4_8identityES11_S1A_vS1B_EENS_8epilogue10collective6detail29Sm90TmaWarpSpecializedAdapterINS1E_15DefaultEpilogueISJ_SK_SK_NS1D_6thread17LinearCombinationISJ_Li1EffLNS1I_9ScaleType4KindE0ELNS_15FloatRoundStyleE2ESJ_EENS1_15EpilogueDefaultEEEEEvvEEEEvNT_6ParamsE)
        .other          _ZN7cutlass13device_kernelINS_4gemm6kernel13GemmUniversalIN4cute5tupleIJiiiiEEENS1_10collective13CollectiveMmaINS1_34MainloopSm90TmaGmmaWarpSpecializedILi50ENS5_IJNS4_1CILi1EEESB_SB_EEENS1_32KernelTmaWarpSpecializedPingpongEEENS5_IJNSA_ILi64EEENSA_ILi8EEENSA_ILi32EEEEEENS_6half_tENS5_IJlSB_lEEESJ_SK_NS4_8TiledMMAINS4_8MMA_AtomIJNS4_4SM904GMMA24MMA_64x8x16_F32F16F16_SSILNSO_5MajorE0ELSQ_0ELNSO_7ScaleInE1ELSR_1EEEEEENS4_6LayoutISC_NS5_IJNSA_ILi0EEESV_SV_EEEEENS5_IJNS4_10UnderscoreESY_SY_EEEEENS4_13SM90_TMA_LOADENS4_14ComposedLayoutINS4_7SwizzleILi2ELi4ELi3EEENS4_18smem_ptr_flag_bitsILi16EEENSU_INS5_IJSG_SH_EEENS5_IJSH_SB_EEEEEEEvNS4_8identityES11_S1A_vS1B_EENS_8epilogue10collective6detail29Sm90TmaWarpSpecializedAdapterINS1E_15DefaultEpilogueISJ_SK_SK_NS1D_6thread17LinearCombinationISJ_Li1EffLNS1I_9ScaleType4KindE0ELNS_15FloatRoundStyleE2ESJ_EENS1_15EpilogueDefaultEEEEEvvEEEEvNT_6ParamsE,@"STO_CUDA_ENTRY STV_DEFAULT"
_ZN7cutlass13device_kernelINS_4gemm6kernel13GemmUniversalIN4cute5tupleIJiiiiEEENS1_10collective13CollectiveMmaINS1_34MainloopSm90TmaGmmaWarpSpecializedILi50ENS5_IJNS4_1CILi1EEESB_SB_EEENS1_32KernelTmaWarpSpecializedPingpongEEENS5_IJNSA_ILi64EEENSA_ILi8EEENSA_ILi32EEEEEENS_6half_tENS5_IJlSB_lEEESJ_SK_NS4_8TiledMMAINS4_8MMA_AtomIJNS4_4SM904GMMA24MMA_64x8x16_F32F16F16_SSILNSO_5MajorE0ELSQ_0ELNSO_7ScaleInE1ELSR_1EEEEEENS4_6LayoutISC_NS5_IJNSA_ILi0EEESV_SV_EEEEENS5_IJNS4_10UnderscoreESY_SY_EEEEENS4_13SM90_TMA_LOADENS4_14ComposedLayoutINS4_7SwizzleILi2ELi4ELi3EEENS4_18smem_ptr_flag_bitsILi16EEENSU_INS5_IJSG_SH_EEENS5_IJSH_SB_EEEEEEEvNS4_8identityES11_S1A_vS1B_EENS_8epilogue10collective6detail29Sm90TmaWarpSpecializedAdapterINS1E_15DefaultEpilogueISJ_SK_SK_NS1D_6thread17LinearCombinationISJ_Li1EffLNS1I_9ScaleType4KindE0ELNS_15FloatRoundStyleE2ESJ_EENS1_15EpilogueDefaultEEEEEvvEEEEvNT_6ParamsE:
[----:B------:R-:W0:Y:S01]  /*0000*/  LDC R1, c[0x0][0x28] ;  /* 0x00000a00ff017b82 */ /* 0x000e220000000800 */
[----:B------:R-:W1:Y:S01]  /*0010*/  S2R R2, SR_TID.X ;  /* 0x0000000000027919 */ /* 0x000e620000002100 */
[----:B------:R-:W-:Y:S01]  /*0020*/  ELECT P0, URZ, PT ;  /* 0x00000000003f782f */ /* 0x000fe20003800000 */
[----:B------:R-:W-:Y:S01]  /*0030*/  BSSY B0, `(.L_x_0) ;  /* 0x000000f000007945 */ /* 0x000fe20003800000 */
[--C-:B-1----:R-:W-:Y:S02]  /*0040*/  SHF.R.U32.HI R0, RZ, 0x5, R2.reuse ;  /* 0x00000005ff007819 */ /* 0x102fe40000011602 */
[----:B------:R-:W-:-:S03]  /*0050*/  SHF.R.U32.HI R5, RZ, 0x7, R2 ;  /* 0x00000007ff057819 */ /* 0x000fc60000011602 */
[----:B------:R-:W1:Y:S04]  /*0060*/  SHFL.IDX PT, R3, R0, RZ, 0x1f ;  /* 0x00001fff00037589 */ /* 0x000e6800000e0000 */
[----:B------:R2:W3:Y:S01]  /*0070*/  SHFL.IDX PT, R6, R5, RZ, 0x1f ;  /* 0x00001fff05067589 */ /* 0x0004e200000e0000 */
[----:B-1----:R-:W-:-:S13]  /*0080*/  ISETP.NE.OR P0, PT, R3, RZ, !P0 ;  /* 0x000000ff0300720c */ /* 0x002fda0004705670 */
[----:B0-23--:R-:W-:Y:S05]  /*0090*/  @P0 BRA `(.L_x_1) ;  /* 0x0000000000200947 */ /* 0x00dfea0003800000 */
[----:B------:R-:W-:Y:S02]  /*00a0*/  ULDC.64 UR4, c[0x0][0x198] ;  /* 0x0000660000047ab9 */ /* 0x000fe40000000a00 */
[----:B------:R-:W-:Y:S02]  /*00b0*/  UIADD3 UR6, UP0, UR4, 0xf0, URZ ;  /* 0x000000f004067890 */ /* 0x000fe4000ff1e03f */
[----:B------:R-:W-:Y:S02]  /*00c0*/  UIADD3 UR4, UP1, UR4, 0x1f0, URZ ;  /* 0x000001f004047890 */ /* 0x000fe4000ff3e03f */
[----:B------:R-:W-:Y:S02]  /*00d0*/  UIADD3.X UR7, URZ, UR5, URZ, UP0, !UPT ;  /* 0x000000053f077290 */ /* 0x000fe400087fe43f */
[----:B------:R-:W-:-:S07]  /*00e0*/  UIADD3.X UR5, URZ, UR5, URZ, UP1, !UPT ;  /* 0x000000053f057290 */ /* 0x000fce0008ffe43f */
[----:B------:R0:W-:Y:S02]  /*00f0*/  UTMACCTL.PF [UR6] ;  /* 0x00000000060079b9 */ /* 0x0001e40008040000 */
[----:B------:R0:W-:Y:S02]  /*0100*/  UTMACCTL.PF [UR4] ;  /* 0x00000000040079b9 */ /* 0x0001e40008040000 */
[----:B0-----:R-:W-:Y:S01]  /*0110*/  NOP ;  /* 0x0000000000007918 */ /* 0x001fe20000000000 */
.L_x_1:
[----:B------:R-:W-:Y:S05]  /*0120*/  BSYNC B0 ;  /* 0x0000000000007941 */ /* 0x000fea0003800000 */
.L_x_0:
[----:B------:R-:W0:Y:S02]  /*0130*/  SHFL.IDX PT, R4, R0, RZ, 0x1f ;  /* 0x00001fff00047589 */ /* 0x000e2400000e0000 */
[----:B0-----:R-:W-:-:S13]  /*0140*/  ISETP.NE.AND P0, PT, R4, RZ, PT ;  /* 0x000000ff0400720c */ /* 0x001fda0003f05270 */
[----:B------:R-:W-:Y:S05]  /*0150*/  @P0 BRA `(.L_x_2) ;  /* 0x0000000400d40947 */ /* 0x000fea0003800000 */
[----:B------:R-:W-:Y:S01]  /*0160*/  ELECT P0, URZ, PT ;  /* 0x00000000003f782f */ /* 0x000fe20003800000 */
[----:B------:R-:W-:-:S12]  /*0170*/  BSSY B0, `(.L_x_2) ;  /* 0x0000073000007945 */ /* 0x000fd80003800000 */
[----:B------:R-:W-:Y:S05]  /*0180*/  @!P0 BRA `(.L_x_3) ;  /* 0x0000000400c48947 */ /* 0x000fea0003800000 */
[----:B------:R-:W0:Y:S01]  /*0190*/  S2UR UR8, SR_CgaCtaId ;  /* 0x00000000000879c3 */ /* 0x000e220000008800 */
[----:B------:R-:W-:Y:S01]  /*01a0*/  UMOV UR4, 0x400 ;  /* 0x0000040000047882 */ /* 0x000fe20000000000 */
[----:B------:R-:W-:Y:S01]  /*01b0*/  UMOV UR5, 0x1 ;  /* 0x0000000100057882 */ /* 0x000fe20000000000 */
[----:B------:R-:W-:Y:S02]  /*01c0*/  UMOV UR6, 0x80 ;  /* 0x0000008000067882 */ /* 0x000fe40000000000 */
[----:B------:R-:W-:-:S04]  /*01d0*/  UIADD3 UR6, -UR6, 0x100000, URZ ;  /* 0x0010000006067890 */ /* 0x000fc8000fffe13f */
[----:B------:R-:W-:Y:S02]  /*01e0*/  USHF.L.U32 UR7, UR6, 0xb, URZ ;  /* 0x0000000b06077899 */ /* 0x000fe4000800063f */
[----:B------:R-:W-:Y:S02]  /*01f0*/  USHF.L.U32 UR6, UR6, 0x1, URZ ;  /* 0x0000000106067899 */ /* 0x000fe4000800063f */
[----:B0-----:R-:W-:Y:S02]  /*0200*/  ULEA UR8, UR8, UR4, 0x18 ;  /* 0x0000000408087291 */ /* 0x001fe4000f8ec03f */
[----:B------:R-:W-:-:S04]  /*0210*/  UIADD3 UR4, -UR5, 0x100000, URZ ;  /* 0x0010000005047890 */ /* 0x000fc8000fffe13f */
[----:B------:R-:W-:Y:S02]  /*0220*/  USHF.L.U32 UR5, UR4, 0xb, URZ ;  /* 0x0000000b04057899 */ /* 0x000fe4000800063f */
[----:B------:R-:W-:Y:S01]  /*0230*/  USHF.L.U32 UR4, UR4, 0x1, URZ ;  /* 0x0000000104047899 */ /* 0x000fe2000800063f */
[----:B------:R-:W0:Y:S11]  /*0240*/  FENCE.VIEW.ASYNC.S ;  /* 0x00000000000073c6 */ /* 0x000e360000000000 */
[----:B0-----:R0:W1:Y:S01]  /*0250*/  SYNCS.EXCH.64 URZ, [UR8], UR4 ;  /* 0x00000004083f75b2 */ /* 0x0010620008000100 */
[----:B------:R0:W2:Y:S01]  /*0260*/  SYNCS.EXCH.64 URZ, [UR8+0x190], UR6 ;  /* 0x00019006083f75b2 */ /* 0x0000a20008000100 */
[----:B------:R0:W3:Y:S01]  /*0270*/  SYNCS.EXCH.64 URZ, [UR8+0x8], UR4 ;  /* 0x00000804083f75b2 */ /* 0x0000e20008000100 */
[----:B------:R0:W4:Y:S01]  /*0280*/  SYNCS.EXCH.64 URZ, [UR8+0x198], UR6 ;  /* 0x00019806083f75b2 */ /* 0x0001220008000100 */
[----:B------:R0:W0:Y:S01]  /*0290*/  SYNCS.EXCH.64 URZ, [UR8+0x10], UR4 ;  /* 0x00001004083f75b2 */ /* 0x0000220008000100 */
        /* <DEDUP_REMOVED lines=95> */
[----:B-1234-:R-:W-:Y:S01]  /*0890*/  NOP ;  /* 0x0000000000007918 */ /* 0x01efe20000000000 */
.L_x_3:
[----:B0-----:R-:W-:Y:S05]  /*08a0*/  BSYNC B0 ;  /* 0x0000000000007941 */ /* 0x001fea0003800000 */
.L_x_2:
[----:B------:R-:W0:Y:S01]  /*08b0*/  SHFL.IDX PT, R7, R0, RZ, 0x1f ;  /* 0x00001fff00077589 */ /* 0x000e2200000e0000 */
[----:B------:R-:W-:Y:S01]  /*08c0*/  ELECT P0, URZ, PT ;  /* 0x00000000003f782f */ /* 0x000fe20003800000 */
[----:B------:R-:W-:Y:S01]  /*08d0*/  NOP ;  /* 0x0000000000007918 */ /* 0x000fe20000000000 */
[----:B------:R-:W-:Y:S01]  /*08e0*/  ELECT P1, URZ, PT ;  /* 0x00000000003f782f */ /* 0x000fe20003820000 */
[----:B------:R-:W1:Y:S01]  /*08f0*/  SHFL.IDX PT, R4, R0, RZ, 0x1f ;  /* 0x00001fff00047589 */ /* 0x000e6200000e0000 */
[----:B------:R-:W-:Y:S01]  /*0900*/  UMOV UR4, 0x20 ;  /* 0x0000002000047882 */ /* 0x000fe20000000000 */
[----:B------:R-:W-:Y:S01]  /*0910*/  UMOV UR11, 0x80 ;  /* 0x00000080000b7882 */ /* 0x000fe20000000000 */
[----:B------:R-:W-:Y:S01]  /*0920*/  NOP ;  /* 0x0000000000007918 */ /* 0x000fe20000000000 */
[----:B------:R-:W2:Y:S01]  /*0930*/  SHFL.IDX PT, R5, R5, RZ, 0x1f ;  /* 0x00001fff05057589 */ /* 0x000ea200000e0000 */
[C---:B------:R-:W-:Y:S01]  /*0940*/  VIADD R37, R6.reuse, 0xffffffff ;  /* 0xffffffff06257836 */ /* 0x040fe20000000000 */
[----:B------:R-:W-:Y:S01]  /*0950*/  ULDC.64 UR36, c[0x0][0x208] ;  /* 0x0000820000247ab9 */ /* 0x000fe20000000a00 */
[----:B------:R-:W-:-:S03]  /*0960*/  ISETP.NE.AND P2, PT, R6, RZ, PT ;  /* 0x000000ff0600720c */ /* 0x000fc60003f45270 */
[----:B------:R-:W-:Y:S02]  /*0970*/  ISETP.GE.U32.AND P3, PT, R37, 0x2, PT ;  /* 0x000000022500780c */ /* 0x000fe40003f66070 */
[----:B0-----:R-:W-:Y:S02]  /*0980*/  ISETP.NE.OR P0, PT, R7, RZ, !P0 ;  /* 0x000000ff0700720c */ /* 0x001fe40004705670 */
[----:B-1----:R-:W-:Y:S02]  /*0990*/  ISETP.NE.OR P1, PT, R4, RZ, !P1 ;  /* 0x000000ff0400720c */ /* 0x002fe40004f25670 */
[----:B------:R-:W-:Y:S02]  /*09a0*/  SHF.R.S32.HI R4, RZ, 0x1f, R3 ;  /* 0x0000001fff047819 */ /* 0x000fe40000011403 */
[----:B--2---:R-:W-:Y:S02]  /*09b0*/  R2UR UR43, R5 ;  /* 0x00000000052b72ca */ /* 0x004fe400000e0000 */
[----:B------:R-:W-:-:S05]  /*09c0*/  LEA.HI R4, R4, R3, RZ, 0x2 ;  /* 0x0000000304047211 */ /* 0x000fca00078f10ff */
[----:B------:R-:W-:Y:S01]  /*09d0*/  VOTEU.ALL UP0, P0 ;  /* 0x00000000003f7886 */ /* 0x000fe20000000000 */
[----:B------:R-:W-:Y:S01]  /*09e0*/  LOP3.LUT R4, R4, 0xfffffffc, RZ, 0xc0, !PT ;  /* 0xfffffffc04047812 */ /* 0x000fe200078ec0ff */
[----:B------:R-:W-:-:S03]  /*09f0*/  VOTEU.ALL UP1, P1 ;  /* 0x00000000003f7886 */ /* 0x000fc60000820000 */
[----:B------:R-:W0:Y:S01]  /*0a00*/  @!UP0 S2UR UR7, SR_CgaCtaId ;  /* 0x00000000000789c3 */ /* 0x000e220000008800 */
[----:B------:R-:W-:Y:S01]  /*0a10*/  @!UP0 UMOV UR6, 0x400 ;  /* 0x0000040000068882 */ /* 0x000fe20000000000 */
[----:B------:R-:W-:-:S04]  /*0a20*/  @!UP0 UIADD3 UR4, -UR4, 0x100000, URZ ;  /* 0x0010000004048890 */ /* 0x000fc8000fffe13f */
[----:B------:R-:W-:Y:S02]  /*0a30*/  @!UP0 USHF.L.U32 UR5, UR4, 0xb, URZ ;  /* 0x0000000b04058899 */ /* 0x000fe4000800063f */
[----:B------:R-:W-:Y:S01]  /*0a40*/  @!UP0 USHF.L.U32 UR4, UR4, 0x1, URZ ;  /* 0x0000000104048899 */ /* 0x000fe2000800063f */
[----:B------:R-:W-:Y:S01]  /*0a50*/  IMAD.IADD R0, R3, 0x1, -R4 ;  /* 0x0000000103007824 */ /* 0x000fe200078e0a04 */
[----:B------:R-:W-:Y:S01]  /*0a60*/  @!UP1 UMOV UR9, 0x400 ;  /* 0x0000040000099882 */ /* 0x000fe20000000000 */
[----:B------:R-:W-:Y:S01]  /*0a70*/  VOTEU.ALL UP2, P1 ;  /* 0x00000000003f7886 */ /* 0x000fe20000840000 */
[----:B------:R-:W-:Y:S01]  /*0a80*/  VOTEU.ALL UP3, P1 ;  /* 0x00000000003f7886 */ /* 0x000fe20000860000 */
[----:B------:R-:W-:Y:S01]  /*0a90*/  VOTEU.ALL UP4, P1 ;  /* 0x00000000003f7886 */ /* 0x000fe20000880000 */
[----:B------:R-:W1:Y:S01]  /*0aa0*/  @!UP1 S2UR UR10, SR_CgaCtaId ;  /* 0x00000000000a99c3 */ /* 0x000e620000008800 */
[----:B------:R-:W-:Y:S01]  /*0ab0*/  VOTEU.ALL UP5, P1 ;  /* 0x00000000003f7886 */ /* 0x000fe200008a0000 */
[----:B------:R-:W-:-:S04]  /*0ac0*/  SHF.R.S32.HI R3, RZ, 0x1f, R2 ;  /* 0x0000001fff037819 */ /* 0x000fc80000011402 */
[----:B------:R-:W-:-:S04]  /*0ad0*/  LEA.HI R3, R3, R2, RZ, 0x7 ;  /* 0x0000000203037211 */ /* 0x000fc800078f38ff */
[----:B------:R-:W-:-:S05]  /*0ae0*/  LOP3.LUT R3, R3, 0xffffff80, RZ, 0xc0, !PT ;  /* 0xffffff8003037812 */ /* 0x000fca00078ec0ff */
[----:B------:R-:W-:Y:S01]  /*0af0*/  IMAD.IADD R3, R2, 0x1, -R3 ;  /* 0x0000000102037824 */ /* 0x000fe200078e0a03 */
[----:B0-----:R-:W-:Y:S02]  /*0b00*/  @!UP0 ULEA UR8, UR7, UR6, 0x18 ;  /* 0x0000000607088291 */ /* 0x001fe4000f8ec03f */
[----:B------:R-:W-:-:S04]  /*0b10*/  @!UP1 UIADD3 UR6, -UR11, 0x100000, URZ ;  /* 0x001000000b069890 */ /* 0x000fc8000fffe13f */
[----:B------:R-:W-:Y:S02]  /*0b20*/  @!UP1 USHF.L.U32 UR7, UR6, 0xb, URZ ;  /* 0x0000000b06079899 */ /* 0x000fe4000800063f */
[----:B------:R-:W-:Y:S01]  /*0b30*/  @!UP1 USHF.L.U32 UR6, UR6, 0x1, URZ ;  /* 0x0000000106069899 */ /* 0x000fe2000800063f */
[----:B------:R-:W-:Y:S01]  /*0b40*/  VOTEU.ALL UP0, P0 ;  /* 0x00000000003f7886 */ /* 0x000fe20000000000 */
[----:B-1----:R-:W-:Y:S01]  /*0b50*/  @!UP1 ULEA UR9, UR10, UR9, 0x18 ;  /* 0x000000090a099291 */ /* 0x002fe2000f8ec03f */
[----:B------:R-:W-:Y:S02]  /*0b60*/  VOTEU.ALL UP1, P0 ;  /* 0x00000000003f7886 */ /* 0x000fe40000020000 */
[----:B------:R-:W-:Y:S01]  /*0b70*/  ULDC.64 UR10, c[0x0][0x598] ;  /* 0x00016600000a7ab9 */ /* 0x000fe20000000a00 */
[----:B------:R-:W-:Y:S01]  /*0b80*/  ISETP.NE.AND P0, PT, R0, 0x3, PT ;  /* 0x000000030000780c */ /* 0x000fe20003f05270 */
[----:B------:R-:W0:Y:S02]  /*0b90*/  FENCE.VIEW.ASYNC.S ;  /* 0x00000000000073c6 */ /* 0x000e240000000000 */
[----:B0-----:R0:W1:Y:S01]  /*0ba0*/  @!UP0 SYNCS.EXCH.64 URZ, [UR8+0x350], UR4 ;  /* 0x00035004083f85b2 */ /* 0x0010620008000100 */
[----:B------:R-:W-:-:S02]  /*0bb0*/  ISETP.NE.U32.AND P1, PT, RZ, UR10, PT ;  /* 0x0000000aff007c0c */ /* 0x000fc4000bf25070 */
[----:B------:R-:W-:Y:S02]  /*0bc0*/  ISETP.EQ.OR P0, PT, R0, RZ, !P0 ;  /* 0x000000ff0000720c */ /* 0x000fe40004702670 */
[----:B------:R-:W-:Y:S02]  /*0bd0*/  ISETP.NE.AND.EX P1, PT, RZ, UR11, PT, P1 ;  /* 0x0000000bff007c0c */ /* 0x000fe4000bf25310 */
[----:B------:R-:W-:-:S04]  /*0be0*/  ISETP.EQ.AND P0, PT, R6, RZ, P0 ;  /* 0x000000ff0600720c */ /* 0x000fc80000702270 */
[----:B------:R-:W-:-:S04]  /*0bf0*/  SEL R18, RZ, 0x1, !P0 ;  /* 0x00000001ff127807 */ /* 0x000fc80004000000 */
[----:B------:R-:W-:Y:S01]  /*0c00*/  SEL R18, R18, 0x2, P3 ;  /* 0x0000000212127807 */ /* 0x000fe20001800000 */
[----:B------:R0:W1:Y:S01]  /*0c10*/  @!UP1 SYNCS.EXCH.64 URZ, [UR8+0x358], UR4 ;  /* 0x00035804083f95b2 */ /* 0x0000620008000100 */
[----:B------:R-:W-:Y:S01]  /*0c20*/  NOP ;  /* 0x0000000000007918 */ /* 0x000fe20000000000 */
[----:B------:R0:W1:Y:S01]  /*0c30*/  @!UP2 SYNCS.EXCH.64 URZ, [UR9+0x330], UR6 ;  /* 0x00033006093fa5b2 */ /* 0x0000620008000100 */
[----:B------:R0:W1:Y:S01]  /*0c40*/  @!UP3 SYNCS.EXCH.64 URZ, [UR9+0x338], UR6 ;  /* 0x00033806093fb5b2 */ /* 0x0000620008000100 */
[----:B------:R0:W1:Y:S01]  /*0c50*/  @!UP4 SYNCS.EXCH.64 URZ, [UR9+0x340], UR6 ;  /* 0x00034006093fc5b2 */ /* 0x0000620008000100 */
[----:B------:R0:W1:Y:S01]  /*0c60*/  @!UP5 SYNCS.EXCH.64 URZ, [UR9+0x348], UR6 ;  /* 0x00034806093fd5b2 */ /* 0x0000620008000100 */
[----:B------:R-:W-:Y:S01]  /*0c70*/  NOP ;  /* 0x0000000000007918 */ /* 0x000fe20000000000 */
[----:B-1----:R-:W-:Y:S06]  /*0c80*/  BAR.SYNC.DEFER_BLOCKING 0x0 ;  /* 0x0000000000007b1d */ /* 0x002fec0000010000 */
[----:B0-----:R-:W-:Y:S05]  /*0c90*/  @!P1 BRA `(.L_x_4) ;  /* 0x00000000001c9947 */ /* 0x001fea0003800000 */
[----:B------:R-:W0:Y:S02]  /*0ca0*/  LDC.64 R4, c[0x0][0x598] ;  /* 0x00016600ff047b82 */ /* 0x000e240000000a00 */
[----:B0-----:R-:W2:Y:S02]  /*0cb0*/  LDG.E.64 R4, desc[UR36][R4.64] ;  /* 0x0000002404047981 */ /* 0x001ea4000c1e1b00 */
[----:B--2---:R-:W-:-:S04]  /*0cc0*/  ISETP.NE.U32.AND P0, PT, R4, RZ, PT ;  /* 0x000000ff0400720c */ /* 0x004fc80003f05070 */
[----:B------:R-:W-:-:S13]  /*0cd0*/  ISETP.NE.AND.EX P0, PT, R5, RZ, PT, P0 ;  /* 0x000000ff0500720c */ /* 0x000fda0003f05300 */
[----:B------:R-:W-:Y:S05]  /*0ce0*/  @!P0 BRA `(.L_x_4) ;  /* 0x0000000000088947 */ /* 0x000fea0003800000 */
[----:B------:R1:W5:Y:S01]  /*0cf0*/  LD.E R26, desc[UR36][R4.64] ;  /* 0x00000024041a7980 */ /* 0x000362000c101900 */
[----:B------:R-:W-:Y:S05]  /*0d00*/  BRA `(.L_x_5) ;  /* 0x0000000000247947 */ /* 0x000fea0003800000 */
.L_x_4:
[----:B------:R-:W-:Y:S02]  /*0d10*/  ULDC.64 UR4, c[0x0][0x588] ;  /* 0x0001620000047ab9 */ /* 0x000fe40000000a00 */
[----:B------:R-:W-:-:S04]  /*0d20*/  ISETP.NE.U32.AND P0, PT, RZ, UR4, PT ;  /* 0x00000004ff007c0c */ /* 0x000fc8000bf05070 */
[----:B------:R-:W-:-:S13]  /*0d30*/  ISETP.NE.AND.EX P0, PT, RZ, UR5, PT, P0 ;  /* 0x00000005ff007c0c */ /* 0x000fda000bf05300 */
[----:B------:R-:W-:Y:S05]  /*0d40*/  @!P0 BRA `(.L_x_6) ;  /* 0x00000000000c8947 */ /* 0x000fea0003800000 */
[----:B------:R-:W0:Y:S02]  /*0d50*/  LDC.64 R26, c[0x0][0x588] ;  /* 0x00016200ff1a7b82 */ /* 0x000e240000000a00 */
[----:B0-----:R0:W5:Y:S01]  /*0d60*/  LDG.E R26, desc[UR36][R26.64] ;  /* 0x000000241a1a7981 */ /* 0x001162000c1e1900 */
[----:B------:R-:W-:Y:S05]  /*0d70*/  BRA `(.L_x_5) ;  /* 0x0000000000087947 */ /* 0x000fea0003800000 */
.L_x_6:
[----:B------:R-:W-:Y:S02]  /*0d80*/  ULDC UR4, c[0x0][0x580] ;  /* 0x0001600000047ab9 */ /* 0x000fe40000000800 */
[----:B------:R-:W-:-:S07]  /*0d90*/  IMAD.U32 R26, RZ, RZ, UR4 ;  /* 0x00000004ff1a7e24 */ /* 0x000fce000f8e00ff */
.L_x_5:
[----:B------:R-:W-:Y:S02]  /*0da0*/  ULDC.64 UR4, c[0x0][0x5a0] ;  /* 0x0001680000047ab9 */ /* 0x000fe40000000a00 */
[----:B------:R-:W-:-:S04]  /*0db0*/  ISETP.NE.U32.AND P0, PT, RZ, UR4, PT ;  /* 0x00000004ff007c0c */ /* 0x000fc8000bf05070 */
[----:B------:R-:W-:-:S13]  /*0dc0*/  ISETP.NE.AND.EX P0, PT, RZ, UR5, PT, P0 ;  /* 0x00000005ff007c0c */ /* 0x000fda000bf05300 */
[----:B------:R-:W-:Y:S05]  /*0dd0*/  @!P0 BRA `(.L_x_7) ;  /* 0x00000000001c8947 */ /* 0x000fea0003800000 */
[----:B-1----:R-:W1:Y:S02]  /*0de0*/  LDC.64 R4, c[0x0][0x5a0] ;  /* 0x00016800ff047b82 */ /* 0x002e640000000a00 */
[----:B-1----:R-:W2:Y:S02]  /*0df0*/  LDG.E.64 R4, desc[UR36][R4.64] ;  /* 0x0000002404047981 */ /* 0x002ea4000c1e1b00 */
[----:B--2---:R-:W-:-:S04]  /*0e00*/  ISETP.NE.U32.AND P0, PT, R4, RZ, PT ;  /* 0x000000ff0400720c */ /* 0x004fc80003f05070 */
[----:B------:R-:W-:-:S13]  /*0e10*/  ISETP.NE.AND.EX P0, PT, R5, RZ, PT, P0 ;  /* 0x000000ff0500720c */ /* 0x000fda0003f05300 */
[----:B------:R-:W-:Y:S05]  /*0e20*/  @!P0 BRA `(.L_x_7) ;  /* 0x0000000000088947 */ /* 0x000fea0003800000 */
[----:B------:R3:W5:Y:S01]  /*0e30*/  LD.E R28, desc[UR36][R4.64] ;  /* 0x00000024041c7980 */ /* 0x000762000c101900 */
[----:B------:R-:W-:Y:S05]  /*0e40*/  BRA `(.L_x_8) ;  /* 0x0000000000247947 */ /* 0x000fea0003800000 */
.L_x_7:
[----:B------:R-:W-:Y:S02]  /*0e50*/  ULDC.64 UR4, c[0x0][0x590] ;  /* 0x0001640000047ab9 */ /* 0x000fe40000000a00 */
[----:B------:R-:W-:-:S04]  /*0e60*/  ISETP.NE.U32.AND P0, PT, RZ, UR4, PT ;  /* 0x00000004ff007c0c */ /* 0x000fc8000bf05070 */
[----:B------:R-:W-:-:S13]  /*0e70*/  ISETP.NE.AND.EX P0, PT, RZ, UR5, PT, P0 ;  /* 0x00000005ff007c0c */ /* 0x000fda000bf05300 */
[----:B------:R-:W-:Y:S05]  /*0e80*/  @!P0 BRA `(.L_x_9) ;  /* 0x00000000000c8947 */ /* 0x000fea0003800000 */
[----:B------:R-:W2:Y:S02]  /*0e90*/  LDC.64 R28, c[0x0][0x590] ;  /* 0x00016400ff1c7b82 */ /* 0x000ea40000000a00 */
[----:B--2---:R2:W5:Y:S01]  /*0ea0*/  LDG.E R28, desc[UR36][R28.64] ;  /* 0x000000241c1c7981 */ /* 0x004562000c1e1900 */
[----:B------:R-:W-:Y:S05]  /*0eb0*/  BRA `(.L_x_8) ;  /* 0x0000000000087947 */ /* 0x000fea0003800000 */
.L_x_9:
[----:B------:R-:W-:Y:S02]  /*0ec0*/  ULDC UR4, c[0x0][0x584] ;  /* 0x0001610000047ab9 */ /* 0x000fe40000000800 */
[----:B------:R-:W-:-:S07]  /*0ed0*/  IMAD.U32 R28, RZ, RZ, UR4 ;  /* 0x00000004ff1c7e24 */ /* 0x000fce000f8e00ff */
.L_x_8:
[----:B------:R-:W4:Y:S01]  /*0ee0*/  LDC R23, c[0x0][0x65c] ;  /* 0x00019700ff177b82 */ /* 0x000f220000000800 */
[----:B------:R-:W0:Y:S01]  /*0ef0*/  S2R R14, SR_CTAID.Y ;  /* 0x00000000000e7919 */ /* 0x000e220000002600 */
[----:B------:R-:W-:Y:S01]  /*0f00*/  ULDC UR6, c[0x0][0x28c] ;  /* 0x0000a30000067ab9 */ /* 0x000fe20000000800 */
[----:B------:R-:W-:Y:S01]  /*0f10*/  ISETP.NE.AND P0, PT, R6, 0x2, PT ;  /* 0x000000020600780c */ /* 0x000fe20003f05270 */
[----:B------:R-:W-:Y:S01]  /*0f20*/  UIADD3 UR6, UR6, 0x1f, URZ ;  /* 0x0000001f06067890 */ /* 0x000fe2000fffe03f */
[----:B-1-3--:R-:W1:Y:S01]  /*0f30*/  S2R R4, SR_CTAID.X ;  /* 0x0000000000047919 */ /* 0x00ae620000002500 */
[----:B------:R-:W-:Y:S01]  /*0f40*/  UMOV UR38, URZ ;  /* 0x0000003f00267c82 */ /* 0x000fe20008000000 */
[----:B------:R-:W-:Y:S01]  /*0f50*/  UMOV UR39, URZ ;  /* 0x0000003f00277c82 */ /* 0x000fe20008000000 */
[----:B------:R-:W-:Y:S01]  /*0f60*/  USHF.R.S32.HI UR7, URZ, 0x1f, UR6 ;  /* 0x0000001f3f077899 */ /* 0x000fe20008011406 */
[----:B------:R-:W-:-:S03]  /*0f70*/  ULDC.64 UR8, c[0x0][0x650] ;  /* 0x0001940000087ab9 */ /* 0x000fc60000000a00 */
[----:B------:R-:W-:-:S04]  /*0f80*/  ULEA.HI UR7, UR7, UR6, URZ, 0x5 ;  /* 0x0000000607077291 */ /* 0x000fc8000f8f283f */
[----:B------:R-:W-:Y:S01]  /*0f90*/  USHF.R.S32.HI UR40, URZ, 0x5, UR7 ;  /* 0x000000053f287899 */ /* 0x000fe20008011407 */
[----:B----4-:R-:W-:-:S04]  /*0fa0*/  ISETP.NE.AND P1, PT, R23, 0x1, PT ;  /* 0x000000011700780c */ /* 0x010fc80003f25270 */
[----:B------:R-:W-:-:S09]  /*0fb0*/  P2R R5, PR, RZ, 0x2 ;  /* 0x00000002ff057803 */ /* 0x000fd20000000000 */
[----:B------:R-:W1:Y:S01]  /*0fc0*/  @P1 LDC R5, c[0x0][0x10] ;  /* 0x00000400ff051b82 */ /* 0x000e620000000800 */
[----:B0-----:R-:W-:Y:S02]  /*0fd0*/  @P1 IMAD.MOV.U32 R6, RZ, RZ, R14 ;  /* 0x000000ffff061224 */ /* 0x001fe400078e000e */
[----:B------:R-:W-:Y:S02]  /*0fe0*/  @P1 IMAD.MOV.U32 R7, RZ, RZ, RZ ;  /* 0x000000ffff071224 */ /* 0x000fe400078e00ff */
[----:B------:R-:W-:-:S03]  /*0ff0*/  @P1 IMAD.MOV.U32 R19, RZ, RZ, RZ ;  /* 0x000000ffff131224 */ /* 0x000fc600078e00ff */
[----:B------:R-:W0:Y:S01]  /*1000*/  @!P1 LDC R9, c[0x0][0xc] ;  /* 0x00000300ff099b82 */ /* 0x000e220000000800 */
[----:B------:R-:W-:Y:S01]  /*1010*/  ULDC UR4, c[0x0][0xc] ;  /* 0x0000030000047ab9 */ /* 0x000fe20000000800 */
[----:B------:R-:W-:Y:S02]  /*1020*/  ULDC UR5, c[0x0][0x10] ;  /* 0x0000040000057ab9 */ /* 0x000fe40000000800 */
[----:B------:R-:W-:-:S04]  /*1030*/  UIMAD.WIDE.U32 UR4, UR4, UR5, URZ ;  /* 0x00000005040472a5 */ /* 0x000fc8000f8e003f */
[----:B------:R-:W3:Y:S01]  /*1040*/  LDC R16, c[0x0][0x14] ;  /* 0x00000500ff107b82 */ /* 0x000ee20000000800 */
[----:B-1----:R-:W-:-:S04]  /*1050*/  @P1 IMAD.WIDE.U32 R6, R4, R5, R6 ;  /* 0x0000000504061225 */ /* 0x002fc800078e0006 */
[----:B------:R-:W-:Y:S02]  /*1060*/  IMAD.MOV.U32 R5, RZ, RZ, RZ ;  /* 0x000000ffff057224 */ /* 0x000fe400078e00ff */
[----:B------:R-:W-:Y:S02]  /*1070*/  @P1 IMAD.IADD R19, R7, 0x1, R19 ;  /* 0x0000000107131824 */ /* 0x000fe400078e0213 */
[----:B------:R-:W-:Y:S02]  /*1080*/  @P1 IMAD.MOV.U32 R22, RZ, RZ, R6 ;  /* 0x000000ffff161224 */ /* 0x000fe400078e0006 */
[----:B0-----:R-:W-:-:S04]  /*1090*/  @!P1 IMAD.WIDE.U32 R6, R9, R14, R4 ;  /* 0x0000000e09069225 */ /* 0x001fc800078e0004 */
[----:B------:R-:W-:Y:S02]  /*10a0*/  @!P1 IMAD.MOV.U32 R22, RZ, RZ, R6 ;  /* 0x000000ffff169224 */ /* 0x000fe400078e0006 */
[C---:B---3--:R-:W-:Y:S02]  /*10b0*/  IMAD R9, R16.reuse, UR5, RZ ;  /* 0x0000000510097c24 */ /* 0x048fe4000f8e02ff */
[----:B------:R-:W-:-:S04]  /*10c0*/  IMAD.WIDE.U32 R16, R16, UR4, RZ ;  /* 0x0000000410107c25 */ /* 0x000fc8000f8e00ff */
[----:B------:R-:W-:Y:S02]  /*10d0*/  @!P1 IMAD.MOV.U32 R19, RZ, RZ, R7 ;  /* 0x000000ffff139224 */ /* 0x000fe400078e0007 */
[----:B------:R-:W-:Y:S01]  /*10e0*/  IMAD.IADD R6, R17, 0x1, R9 ;  /* 0x0000000111067824 */ /* 0x000fe200078e0209 */
[----:B------:R-:W-:Y:S06]  /*10f0*/  @P0 BRA `(.L_x_10) ;  /* 0x0000000000200947 */ /* 0x000fec0003800000 */
[----:B------:R-:W-:Y:S01]  /*1100*/  UISETP.GE.U32.AND UP0, UPT, UR40, 0x32, UPT ;  /* 0x000000322800788c */ /* 0x000fe2000bf06070 */
[----:B------:R-:W-:Y:S01]  /*1110*/  IADD3 R22, P0, R22, R16, RZ ;  /* 0x0000001016167210 */ /* 0x000fe20007f1e0ff */
[----:B------:R-:W-:Y:S01]  /*1120*/  UIMAD.WIDE.U32 UR4, UR40, 0x51eb851f, URZ ;  /* 0x51eb851f280478a5 */ /* 0x000fe2000f8e003f */
[----:B------:R-:W-:-:S03]  /*1130*/  UMOV UR39, URZ ;  /* 0x0000003f00277c82 */ /* 0x000fc60008000000 */
[----:B------:R-:W-:Y:S01]  /*1140*/  USHF.R.U32.HI UR4, URZ, 0x4, UR5 ;  /* 0x000000043f047899 */ /* 0x000fe20008011605 */
[----:B------:R-:W-:-:S03]  /*1150*/  IMAD.X R19, R6, 0x1, R19, P0 ;  /* 0x0000000106137824 */ /* 0x000fc600000e0613 */
[----:B------:R-:W-:Y:S02]  /*1160*/  UIMAD UR38, UR4, -0x32, UR40 ;  /* 0xffffffce042678a4 */ /* 0x000fe4000f8e0228 */
[----:B------:R-:W-:-:S12]  /*1170*/  @UP0 ULOP3.LUT UR39, UR4, 0x1, URZ, 0xc0, !UPT ;  /* 0x0000000104270892 */ /* 0x000fd8000f8ec03f */
.L_x_10:
[----:B------:R-:W-:Y:S01]  /*1180*/  ISETP.GE.U32.AND P0, PT, R22, UR8, PT ;  /* 0x0000000816007c0c */ /* 0x000fe2000bf06070 */
[----:B------:R-:W-:Y:S01]  /*1190*/  IMAD.MOV.U32 R24, RZ, RZ, -0x1 ;  /* 0xffffffffff187424 */ /* 0x000fe200078e00ff */
[----:B------:R-:W-:Y:S01]  /*11a0*/  PRMT R7, RZ, 0x7610, R7 ;  /* 0x00007610ff077816 */ /* 0x000fe20000000007 */
[----:B------:R-:W-:Y:S01]  /*11b0*/  IMAD.MOV.U32 R25, RZ, RZ, -0x1 ;  /* 0xffffffffff197424 */ /* 0x000fe200078e00ff */
[----:B------:R-:W-:Y:S01]  /*11c0*/  ISETP.GE.U32.AND.EX P0, PT, R19, UR9, PT, P0 ;  /* 0x0000000913007c0c */ /* 0x000fe2000bf06100 */
[----:B------:R-:W-:-:S12]  /*11d0*/  IMAD.MOV.U32 R27, RZ, RZ, -0x1 ;  /* 0xffffffffff1b7424 */ /* 0x000fd800078e00ff */
[----:B------:R-:W-:Y:S05]  /*11e0*/  @P0 BRA `(.L_x_11) ;  /* 0x0000000400600947 */ /* 0x000fea0003800000 */
[----:B------:R-:W0:Y:S01]  /*11f0*/  LDC.64 R20, c[0x0][0x628] ;  /* 0x00018a00ff147b82 */ /* 0x000e220000000a00 */
[----:B------:R-:W-:Y:S02]  /*1200*/  IMAD.MOV.U32 R8, RZ, RZ, R22 ;  /* 0x000000ffff087224 */ /* 0x000fe400078e0016 */
[----:B------:R-:W-:-:S05]  /*1210*/  IMAD.MOV.U32 R9, RZ, RZ, R19 ;  /* 0x000000ffff097224 */ /* 0x000fca00078e0013 */
[----:B------:R-:W1:Y:S08]  /*1220*/  LDC R24, c[0x0][0x630] ;  /* 0x00018c00ff187b82 */ /* 0x000e700000000800 */
[----:B------:R-:W3:Y:S01]  /*1230*/  LDC.64 R30, c[0x0][0x620] ;  /* 0x00018800ff1e7b82 */ /* 0x000ee20000000a00 */
[----:B0-----:R-:W-:-:S04]  /*1240*/  ISETP.NE.U32.AND P0, PT, R20, RZ, PT ;  /* 0x000000ff1400720c */ /* 0x001fc80003f05070 */
[----:B------:R-:W-:-:S13]  /*1250*/  ISETP.NE.AND.EX P0, PT, R21, RZ, PT, P0 ;  /* 0x000000ff1500720c */ /* 0x000fda0003f05300 */
[----:B-1-3--:R-:W-:Y:S05]  /*1260*/  @!P0 BRA `(.L_x_12) ;  /* 0x0000000000288947 */ /* 0x00afea0003800000 */
[----:B------:R-:W0:Y:S02]  /*1270*/  LDC R7, c[0x0][0x634] ;  /* 0x00018d00ff077b82 */ /* 0x000e240000000800 */
[----:B0-----:R-:W-:-:S05]  /*1280*/  IADD3 R7, P0, R22, R7, RZ ;  /* 0x0000000716077210 */ /* 0x001fca0007f1e0ff */
[----:B------:R-:W-:-:S04]  /*1290*/  IMAD.X R15, RZ, RZ, R19, P0 ;  /* 0x000000ffff0f7224 */ /* 0x000fc800000e0613 */
[----:B------:R-:W-:-:S04]  /*12a0*/  IMAD.WIDE.U32 R8, R15, R20, RZ ;  /* 0x000000140f087225 */ /* 0x000fc800078e00ff */
[----:B------:R-:W-:-:S04]  /*12b0*/  IMAD.WIDE.U32 R10, P0, R7, R21, R8 ;  /* 0x00000015070a7225 */ /* 0x000fc80007800008 */
[----:B------:R-:W-:-:S04]  /*12c0*/  IMAD.WIDE.U32 R8, R7, R20, RZ ;  /* 0x0000001407087225 */ /* 0x000fc800078e00ff */
[----:B------:R-:W-:Y:S01]  /*12d0*/  IMAD.X R13, RZ, RZ, RZ, P0 ;  /* 0x000000ffff0d7224 */ /* 0x000fe200000e06ff */
[----:B------:R-:W-:Y:S01]  /*12e0*/  IADD3 RZ, P0, R9, R10, RZ ;  /* 0x0000000a09ff7210 */ /* 0x000fe20007f1e0ff */
[----:B------:R-:W-:-:S04]  /*12f0*/  IMAD.MOV.U32 R12, RZ, RZ, R11 ;  /* 0x000000ffff0c7224 */ /* 0x000fc800078e000b */
[----:B------:R-:W-:-:S08]  /*1300*/  IMAD.WIDE.U32.X R8, R15, R21, R12, P0 ;  /* 0x000000150f087225 */ /* 0x000fd000000e040c */
.L_x_12:
[-CC-:B------:R-:W-:Y:S01]  /*1310*/  SHF.R.U64 R35, R8, R24.reuse, R9.reuse ;  /* 0x0000001808237219 */ /* 0x180fe20000001209 */
[----:B------:R-:W0:Y:S01]  /*1320*/  LDC R12, c[0x0][0x618] ;  /* 0x00018600ff0c7b82 */ /* 0x000e220000000800 */
[----:B------:R-:W-:Y:S01]  /*1330*/  SHF.R.U32.HI R7, RZ, R24, R9 ;  /* 0x00000018ff077219 */ /* 0x000fe20000011609 */
[----:B------:R-:W-:Y:S01]  /*1340*/  ULDC UR4, c[0x0][0x150] ;  /* 0x0000540000047ab9 */ /* 0x000fe20000000800 */
[----:B------:R-:W-:Y:S01]  /*1350*/  IADD3 R11, P0, RZ, -R35, RZ ;  /* 0x80000023ff0b7210 */ /* 0x000fe20007f1e0ff */
[----:B------:R-:W-:Y:S01]  /*1360*/  IMAD.MOV.U32 R8, RZ, RZ, R22 ;  /* 0x000000ffff087224 */ /* 0x000fe200078e0016 */
[----:B------:R-:W-:Y:S01]  /*1370*/  I2FP.F32.U32 R5, R4 ;  /* 0x0000000400057245 */ /* 0x000fe20000201000 */
[----:B------:R-:W-:Y:S02]  /*1380*/  IMAD.MOV.U32 R9, RZ, RZ, R19 ;  /* 0x000000ffff097224 */ /* 0x000fe400078e0013 */
[----:B------:R-:W1:Y:S01]  /*1390*/  LDC.64 R32, c[0x0][0x640] ;  /* 0x00019000ff207b82 */ /* 0x000e620000000a00 */
[----:B------:R-:W-:-:S02]  /*13a0*/  IMAD.X R13, RZ, RZ, ~R7, P0 ;  /* 0x000000ffff0d7224 */ /* 0x000fc400000e0e07 */
[----:B------:R-:W-:Y:S01]  /*13b0*/  FMUL R5, R5, UR4 ;  /* 0x0000000405057c20 */ /* 0x000fe20008400000 */
[----:B------:R-:W-:Y:S01]  /*13c0*/  IMAD.WIDE.U32 R8, R11, R30, R8 ;  /* 0x0000001e0b087225 */ /* 0x000fe200078e0008 */
[----:B------:R-:W-:-:S03]  /*13d0*/  ULDC UR4, c[0x0][0x154] ;  /* 0x0000550000047ab9 */ /* 0x000fc60000000800 */
[----:B------:R-:W-:Y:S01]  /*13e0*/  IMAD R10, R13, R30, RZ ;  /* 0x0000001e0d0a7224 */ /* 0x000fe200078e02ff */
[----:B------:R-:W3:Y:S01]  /*13f0*/  LDC R24, c[0x0][0x608] ;  /* 0x00018200ff187b82 */ /* 0x000ee20000000800 */
[----:B------:R-:W4:Y:S02]  /*1400*/  F2I.U32.TRUNC.NTZ R5, R5 ;  /* 0x0000000500057305 */ /* 0x000f24000020f000 */
[----:B------:R-:W-:-:S04]  /*1410*/  IMAD R11, R11, R31, R10 ;  /* 0x0000001f0b0b7224 */ /* 0x000fc800078e020a */
[----:B------:R-:W-:Y:S01]  /*1420*/  IMAD.IADD R9, R9, 0x1, R11 ;  /* 0x0000000109097824 */ /* 0x000fe200078e020b */
[----:B------:R-:W2:Y:S01]  /*1430*/  LDC R7, c[0x0][0x144] ;  /* 0x00005100ff077b82 */ /* 0x000ea20000000800 */
[----:B------:R-:W-:-:S03]  /*1440*/  IMAD.MOV.U32 R11, RZ, RZ, -0x1 ;  /* 0xffffffffff0b7424 */ /* 0x000fc600078e00ff */
[----:B0-----:R-:W-:Y:S02]  /*1450*/  SHF.R.U64 R20, R8, R12, R9 ;  /* 0x0000000c08147219 */ /* 0x001fe40000001209 */
[----:B------:R-:W-:Y:S02]  /*1460*/  I2FP.F32.U32 R8, R14 ;  /* 0x0000000e00087245 */ /* 0x000fe40000201000 */
[----:B------:R-:W0:Y:S01]  /*1470*/  LDC R30, c[0x0][0x658] ;  /* 0x00019600ff1e7b82 */ /* 0x000e220000000800 */
[----:B-1----:R-:W-:Y:S01]  /*1480*/  ISETP.NE.U32.AND P0, PT, R32, RZ, PT ;  /* 0x000000ff2000720c */ /* 0x002fe20003f05070 */
[----:B----4-:R-:W-:Y:S02]  /*1490*/  IMAD.MOV R10, RZ, RZ, -R5 ;  /* 0x000000ffff0a7224 */ /* 0x010fe400078e0a05 */
[----:B------:R-:W-:Y:S01]  /*14a0*/  FMUL R8, R8, UR4 ;  /* 0x0000000408087c20 */ /* 0x000fe20008400000 */
[----:B------:R-:W-:Y:S01]  /*14b0*/  SHF.R.U32.HI R5, RZ, R12, R9 ;  /* 0x0000000cff057219 */ /* 0x000fe20000011609 */
[----:B------:R-:W-:Y:S01]  /*14c0*/  IMAD.MOV.U32 R9, RZ, RZ, 0x1 ;  /* 0x00000001ff097424 */ /* 0x000fe200078e00ff */
[----:B------:R-:W-:Y:S01]  /*14d0*/  ISETP.NE.AND.EX P0, PT, R33, RZ, PT, P0 ;  /* 0x000000ff2100720c */ /* 0x000fe20003f05300 */
[----:B------:R1:W4:Y:S01]  /*14e0*/  F2I.U32.TRUNC.NTZ R15, R8 ;  /* 0x00000008000f7305 */ /* 0x000322000020f000 */
[----:B------:R-:W1:Y:S01]  /*14f0*/  LDC R21, c[0x0][0x148] ;  /* 0x00005200ff157b82 */ /* 0x000e620000000800 */
[----:B---3--:R-:W-:-:S02]  /*1500*/  SHF.R.U64 R36, R20, R24, R5 ;  /* 0x0000001814247219 */ /* 0x008fc40000001205 */
[----:B------:R-:W-:-:S05]  /*1510*/  SHF.R.U32.HI R5, RZ, R24, R5 ;  /* 0x00000018ff057219 */ /* 0x000fca0000011605 */
[----:B------:R-:W3:Y:S01]  /*1520*/  LDC R27, c[0x0][0x600] ;  /* 0x00018000ff1b7b82 */ /* 0x000ee20000000800 */
[----:B--2---:R-:W-:-:S07]  /*1530*/  IMAD R7, R7, R10, R4 ;  /* 0x0000000a07077224 */ /* 0x004fce00078e0204 */
[----:B------:R-:W2:Y:S01]  /*1540*/  LDC R29, c[0x0][0x648] ;  /* 0x00019200ff1d7b82 */ /* 0x000ea20000000800 */
[-C--:B0-----:R-:W-:Y:S02]  /*1550*/  SHF.L.U32 R4, R11, R30.reuse, RZ ;  /* 0x0000001e0b047219 */ /* 0x081fe400000006ff */
[--C-:B------:R-:W-:Y:S02]  /*1560*/  SHF.R.U64 R24, R36, R30, R5.reuse ;  /* 0x0000001e24187219 */ /* 0x100fe40000001205 */
[----:B------:R-:W-:Y:S02]  /*1570*/  LOP3.LUT R13, RZ, R4, RZ, 0x33, !PT ;  /* 0x00000004ff0d7212 */ /* 0x000fe400078e33ff */
[-C--:B------:R-:W-:Y:S01]  /*1580*/  SHF.R.U32.HI R5, RZ, R30.reuse, R5 ;  /* 0x0000001eff057219 */ /* 0x080fe20000011605 */
[----:B------:R-:W0:Y:S01]  /*1590*/  LDC R31, c[0x0][0x638] ;  /* 0x00018e00ff1f7b82 */ /* 0x000e220000000800 */
[----:B------:R-:W-:Y:S01]  /*15a0*/  SHF.L.U32 R12, R9, R30, RZ ;  /* 0x0000001e090c7219 */ /* 0x000fe200000006ff */
[----:B------:R-:W-:-:S06]  /*15b0*/  IMAD.MOV.U32 R4, RZ, RZ, R24 ;  /* 0x000000ffff047224 */ /* 0x000fcc00078e0018 */
[----:B------:R-:W0:Y:S01]  /*15c0*/  LDC R34, c[0x0][0x610] ;  /* 0x00018400ff227b82 */ /* 0x000e220000000800 */
[----:B-1--4-:R-:W-:Y:S05]  /*15d0*/  @!P0 BRA `(.L_x_13) ;  /* 0x0000000000288947 */ /* 0x012fea0003800000 */
[----:B------:R-:W1:Y:S02]  /*15e0*/  LDC R11, c[0x0][0x64c] ;  /* 0x00019300ff0b7b82 */ /* 0x000e640000000800 */
[----:B-1----:R-:W-:-:S05]  /*15f0*/  IADD3 R11, P0, R24, R11, RZ ;  /* 0x0000000b180b7210 */ /* 0x002fca0007f1e0ff */
        /* <DEDUP_REMOVED lines=8> */
.L_x_13:
[----:B--2---:R-:W-:Y:S01]  /*1680*/  SHF.R.U64 R4, R4, R29, R5 ;  /* 0x0000001d04047219 */ /* 0x004fe20000001205 */
[----:B---3--:R-:W-:Y:S01]  /*1690*/  VIADD R5, R27, 0xffffffff ;  /* 0xffffffff1b057836 */ /* 0x008fe20000000000 */
[----:B------:R-:W-:Y:S01]  /*16a0*/  LOP3.LUT R13, R36, R13, RZ, 0xc0, !PT ;  /* 0x0000000d240d7212 */ /* 0x000fe200078ec0ff */
[----:B------:R-:W-:Y:S02]  /*16b0*/  IMAD.MOV R15, RZ, RZ, -R15 ;  /* 0x000000ffff0f7224 */ /* 0x000fe400078e0a0f */
[----:B------:R-:W-:Y:S01]  /*16c0*/  IMAD.MOV R8, RZ, RZ, -R4 ;  /* 0x000000ffff087224 */ /* 0x000fe200078e0a04 */
[----:B------:R-:W-:Y:S01]  /*16d0*/  LOP3.LUT R5, R20, R5, RZ, 0xc0, !PT ;  /* 0x0000000514057212 */ /* 0x000fe200078ec0ff */
[----:B------:R-:W-:Y:S02]  /*16e0*/  IMAD R12, R12, R4, R13 ;  /* 0x000000040c0c7224 */ /* 0x000fe400078e020d */
[----:B------:R-:W-:Y:S02]  /*16f0*/  @P1 IMAD R7, R21, R15, R14 ;  /* 0x0000000f15071224 */ /* 0x000fe400078e020e */
[----:B0-----:R-:W-:-:S02]  /*1700*/  IMAD R4, R8, R31, R24 ;  /* 0x0000001f08047224 */ /* 0x001fc400078e0218 */
[----:B------:R-:W-:Y:S02]  /*1710*/  IMAD R24, R12, R34, R7 ;  /* 0x000000220c187224 */ /* 0x000fe400078e0207 */
[----:B------:R-:W-:Y:S02]  /*1720*/  IMAD R5, R4, R27, R5 ;  /* 0x0000001b04057224 */ /* 0x000fe400078e0205 */
[----:B------:R-:W-:Y:S02]  /*1730*/  IMAD.MOV.U32 R7, RZ, RZ, 0x1 ;  /* 0x00000001ff077424 */ /* 0x000fe400078e00ff */
[----:B------:R-:W-:Y:S01]  /*1740*/  IMAD.MOV.U32 R27, RZ, RZ, R35 ;  /* 0x000000ffff1b7224 */ /* 0x000fe200078e0023 */
[----:B------:R-:W-:Y:S02]  /*1750*/  SEL R25, R5, R24, !P1 ;  /* 0x0000001805197207 */ /* 0x000fe40004800000 */
[----:B------:R-:W-:-:S07]  /*1760*/  SEL R24, R24, R5, !P1 ;  /* 0x0000000518187207 */ /* 0x000fce0004800000 */
.L_x_11:
[----:B------:R-:W-:Y:S05]  /*1770*/  @!P2 BRA `(.L_x_14) ;  /* 0x0000001800e4a947 */ /* 0x000fea0003800000 */
[----:B------:R-:W-:-:S13]  /*1780*/  ISETP.GT.U32.AND P0, PT, R37, 0x1, PT ;  /* 0x000000012500780c */ /* 0x000fda0003f04070 */
[----:B------:R-:W-:Y:S05]  /*1790*/  @P0 EXIT ;  /* 0x000000000000094d */ /* 0x000fea0003800000 */
.L_x_15:
[----:B------:R-:W-:-:S08]  /*17a0*/  NOP ;  /* 0x0000000000007918 */ /* 0x000fd00000000000 */
[----:B------:R-:W0:Y:S02]  /*17b0*/  USETMAXREG.TRY_ALLOC.CTAPOOL UP0, 0xe8 ;  /* 0x000000e8000079c8 */ /* 0x000e240008000600 */
[----:B0-----:R-:W-:-:S13]  /*17c0*/  PLOP3.LUT P0, PT, PT, PT, UP0, 0x80, 0x0 ;  /* 0x000000000000781c */ /* 0x001fda0003f0f008 */
[----:B------:R-:W-:Y:S05]  /*17d0*/  @!P0 BRA `(.L_x_15) ;  /* 0xfffffffc00f08947 */ /* 0x000fea000383ffff */
[----:B------:R-:W-:-:S13]  /*17e0*/  LOP3.LUT P0, RZ, R7, 0xff, RZ, 0xc0, !PT ;  /* 0x000000ff07ff7812 */ /* 0x000fda000780c0ff */
[----:B------:R-:W-:Y:S05]  /*17f0*/  @!P0 EXIT ;  /* 0x000000000000894d */ /* 0x000fea0003800000 */
[----:B------:R-:W0:Y:S01]  /*1800*/  S2UR UR4, SR_CgaCtaId ;  /* 0x00000000000479c3 */ /* 0x000e220000008800 */
[----:B------:R-:W-:Y:S01]  /*1810*/  SHF.R.S32.HI R0, RZ, 0x1f, R3 ;  /* 0x0000001fff007819 */ /* 0x000fe20000011403 */
[----:B------:R-:W-:Y:S01]  /*1820*/  UMOV UR41, 0x400 ;  /* 0x0000040000297882 */ /* 0x000fe20000000000 */
[----:B------:R-:W-:Y:S01]  /*1830*/  UISETP.LT.AND UP0, UPT, UR40, 0x1, UPT ;  /* 0x000000012800788c */ /* 0x000fe2000bf01270 */
[----:B------:R-:W-:Y:S01]  /*1840*/  IMAD.MOV.U32 R4, RZ, RZ, 0x1 ;  /* 0x00000001ff047424 */ /* 0x000fe200078e00ff */
[CC--:B------:R-:W-:Y:S01]  /*1850*/  LEA.HI R2, R0.reuse, R3.reuse, RZ, 0x2 ;  /* 0x0000000300027211 */ /* 0x0c0fe200078f10ff */
[----:B------:R-:W-:Y:S01]  /*1860*/  UIADD3 UR5, UR43, -0x1, URZ ;  /* 0xffffffff2b057890 */ /* 0x000fe2000fffe03f */
[----:B------:R-:W-:Y:S01]  /*1870*/  LEA.HI R0, R0, R3, RZ, 0x5 ;  /* 0x0000000300007211 */ /* 0x000fe200078f28ff */
[----:B--2---:R-:W1:Y:S01]  /*1880*/  LDC R29, c[0x0][0x658] ;  /* 0x00019600ff1d7b82 */ /* 0x004e620000000800 */
[--C-:B------:R-:W-:Y:S01]  /*1890*/  SHF.R.S32.HI R30, RZ, 0x2, R2.reuse ;  /* 0x00000002ff1e7819 */ /* 0x100fe20000011402 */
[----:B------:R-:W-:Y:S01]  /*18a0*/  USEL UR42, UR40, 0x1, UP0 ;  /* 0x00000001282a7887 */ /* 0x000fe20008000000 */
[----:B------:R-:W-:Y:S01]  /*18b0*/  SHF.R.S32.HI R5, RZ, 0x1f, R2 ;  /* 0x0000001fff057819 */ /* 0x000fe20000011402 */
[----:B------:R-:W-:Y:S01]  /*18c0*/  UISETP.NE.AND UP0, UPT, UR5, URZ, UPT ;  /* 0x0000003f0500728c */ /* 0x000fe2000bf05270 */
[----:B------:R-:W-:Y:S01]  /*18d0*/  LOP3.LUT R2, R2, 0xfffffffc, RZ, 0xc0, !PT ;  /* 0xfffffffc02027812 */ /* 0x000fe200078ec0ff */
[----:B------:R-:W-:Y:S01]  /*18e0*/  ULDC UR8, c[0x0][0x284] ;  /* 0x0000a10000087ab9 */ /* 0x000fe20000000800 */
[----:B------:R-:W-:Y:S01]  /*18f0*/  LEA.HI R5, R5, R30, RZ, 0x3 ;  /* 0x0000001e05057211 */ /* 0x000fe200078f18ff */
[----:B------:R-:W2:Y:S01]  /*1900*/  LDC.64 R8, c[0x0][0x5c8] ;  /* 0x00017200ff087b82 */ /* 0x000ea20000000a00 */
[----:B------:R-:W-:Y:S01]  /*1910*/  USEL UR7, URZ, 0x1, UP0 ;  /* 0x000000013f077887 */ /* 0x000fe20008000000 */
[----:B------:R-:W-:Y:S01]  /*1920*/  IMAD.IADD R2, R3, 0x1, -R2 ;  /* 0x0000000103027824 */ /* 0x000fe200078e0a02 */
[----:B------:R-:W-:Y:S01]  /*1930*/  LOP3.LUT R5, R5, 0xfffffff8, RZ, 0xc0, !PT ;  /* 0xfffffff805057812 */ /* 0x000fe200078ec0ff */
[----:B------:R-:W-:Y:S01]  /*1940*/  USHF.L.U32 UR47, UR40, 0x1, URZ ;  /* 0x00000001282f7899 */ /* 0x000fe2000800063f */
[----:B------:R-:W-:Y:S01]  /*1950*/  SHF.R.S32.HI R3, RZ, 0x5, R0 ;  /* 0x00000005ff037819 */ /* 0x000fe20000011400 */
[----:B------:R-:W-:Y:S01]  /*1960*/  IMAD.MOV.U32 R0, RZ, RZ, -0x1 ;  /* 0xffffffffff007424 */ /* 0x000fe200078e00ff */
[----:B------:R-:W-:Y:S01]  /*1970*/  SHF.L.U64.HI R40, R16, 0x1, R6 ;  /* 0x0000000110287819 */ /* 0x000fe20000010206 */
[----:B------:R-:W3:Y:S01]  /*1980*/  LDC R41, c[0x0][0x288] ;  /* 0x0000a200ff297b82 */ /* 0x000ee20000000800 */
[----:B0-----:R-:W-:Y:S01]  /*1990*/  ULEA UR41, UR4, UR41, 0x18 ;  /* 0x0000002904297291 */ /* 0x001fe2000f8ec03f */
[----:B------:R-:W-:Y:S01]  /*19a0*/  IMAD.IADD R30, R30, 0x1, -R5 ;  /* 0x000000011e1e7824 */ /* 0x000fe200078e0a05 */
[----:B------:R-:W-:Y:S01]  /*19b0*/  USHF.L.U32 UR4, UR5, 0x3, URZ ;  /* 0x0000000305047899 */ /* 0x000fe2000800063f */
[----:B------:R-:W-:Y:S01]  /*19c0*/  IMAD.SHL.U32 R36, R2, 0x2, RZ ;  /* 0x0000000202247824 */ /* 0x000fe200078e00ff */
[----:B------:R-:W-:Y:S01]  /*19d0*/  UIADD3 UR5, UR41, 0x32400, URZ ;  /* 0x0003240029057890 */ /* 0x000fe2000fffe03f */
[C-C-:B------:R-:W-:Y:S01]  /*19e0*/  IMAD R44, R3.reuse, -0x10, -R30.reuse ;  /* 0xfffffff0032c7824 */ /* 0x140fe200078e0a1e */
[----:B------:R-:W-:Y:S01]  /*19f0*/  UIADD3 UR6, UR41, 0x400, URZ ;  /* 0x0000040029067890 */ /* 0x000fe2000fffe03f */
[----:B------:R-:W0:Y:S01]  /*1a00*/  LDC R42, c[0x0][0x600] ;  /* 0x00018000ff2a7b82 */ /* 0x000e220000000800 */
[--C-:B------:R-:W-:Y:S01]  /*1a10*/  SHF.R.S32.HI R31, RZ, 0x1f, R30.reuse ;  /* 0x0000001fff1f7819 */ /* 0x100fe2000001141e */
[----:B------:R-:W-:Y:S01]  /*1a20*/  USHF.R.U32.HI UR5, URZ, 0x4, UR5 ;  /* 0x000000043f057899 */ /* 0x000fe20008011605 */
[-C--:B-1----:R-:W-:Y:S01]  /*1a30*/  SHF.L.U32 R0, R0, R29.reuse, RZ ;  /* 0x0000001d00007219 */ /* 0x082fe200000006ff */
[----:B------:R-:W-:Y:S01]  /*1a40*/  USHF.R.U32.HI UR6, URZ, 0x4, UR6 ;  /* 0x000000043f067899 */ /* 0x000fe20008011606 */
[----:B------:R-:W-:Y:S01]  /*1a50*/  SHF.L.U32 R29, R4, R29, RZ ;  /* 0x0000001d041d7219 */ /* 0x000fe200000006ff */
[----:B------:R-:W-:Y:S01]  /*1a60*/  UIADD3 UR48, UR41, 0x330, URZ ;  /* 0x0000033029307890 */ /* 0x000fe2000fffe03f */
[----:B------:R-:W-:Y:S01]  /*1a70*/  IMAD.WIDE R30, R3, 0x10, R30 ;  /* 0x00000010031e7825 */ /* 0x000fe200078e021e */
[----:B------:R-:W-:Y:S01]  /*1a80*/  ULOP3.LUT UR4, UR4, 0x8, URZ, 0xc0, !UPT ;  /* 0x0000000804047892 */ /* 0x000fe2000f8ec03f */
[C---:B--2---:R-:W-:Y:S01]  /*1a90*/  SHF.L.U64.HI R38, R8.reuse, 0x3, R9 ;  /* 0x0000000308267819 */ /* 0x044fe20000010209 */
[----:B------:R-:W-:Y:S01]  /*1aa0*/  ULOP3.LUT UR5, UR5, 0x3fff, URZ, 0xc0, !UPT ;  /* 0x00003fff05057892 */ /* 0x000fe2000f8ec03f */
[----:B------:R-:W-:Y:S01]  /*1ab0*/  IMAD.SHL.U32 R39, R8, 0x8, RZ ;  /* 0x0000000808277824 */ /* 0x000fe200078e00ff */
[----:B------:R-:W-:Y:S01]  /*1ac0*/  ULOP3.LUT UR6, UR6, 0x3fff, URZ, 0xc0, !UPT ;  /* 0x00003fff06067892 */ /* 0x000fe2000f8ec03f */
[----:B------:R-:W-:Y:S01]  /*1ad0*/  LOP3.LUT R50, R18, 0x1, RZ, 0xfc, !PT ;  /* 0x0000000112327812 */ /* 0x000fe200078efcff */
[----:B------:R-:W-:Y:S01]  /*1ae0*/  IMAD.U32 R51, RZ, RZ, UR7 ;  /* 0x00000007ff337e24 */ /* 0x000fe2000f8e00ff */
[----:B------:R-:W-:Y:S01]  /*1af0*/  LOP3.LUT R43, RZ, R0, RZ, 0x33, !PT ;  /* 0x00000000ff2b7212 */ /* 0x000fe200078e33ff */
[----:B---3--:R-:W-:Y:S01]  /*1b00*/  IMAD R41, R2, -0x2, R41 ;  /* 0xfffffffe02297824 */ /* 0x008fe200078e0229 */
[----:B------:R-:W-:Y:S01]  /*1b10*/  SHF.R.S32.HI R37, RZ, 0x1f, R36 ;  /* 0x0000001fff257819 */ /* 0x000fe20000011424 */
[----:B------:R-:W-:Y:S01]  /*1b20*/  VIADD R44, R44, UR8 ;  /* 0x000000082c2c7c36 */ /* 0x000fe20008000000 */
[----:B------:R-:W-:-:S02]  /*1b30*/  UIADD3 UR42, -UR42, UR40, URZ ;  /* 0x000000282a2a7290 */ /* 0x000fc4000fffe13f */
[----:B------:R-:W-:Y:S02]  /*1b40*/  ULEA UR43, UR43, UR48, 0x3 ;  /* 0x000000302b2b7291 */ /* 0x000fe4000f8e183f */
[----:B------:R-:W-:Y:S01]  /*1b50*/  ULOP3.LUT UR49, UR4, 0x8, URZ, 0x3c, !UPT ;  /* 0x0000000804317892 */ /* 0x000fe2000f8e3c3f */
[----:B0-----:R-:W-:Y:S01]  /*1b60*/  VIADD R42, R42, 0xffffffff ;  /* 0xffffffff2a2a7836 */ /* 0x001fe20000000000 */
[----:B------:R-:W-:Y:S02]  /*1b70*/  ULOP3.LUT UR44, UR4, 0x18, URZ, 0x3c, !UPT ;  /* 0x00000018042c7892 */ /* 0x000fe4000f8e3c3f */
[----:B------:R-:W-:Y:S02]  /*1b80*/  ULOP3.LUT UR45, UR5, 0x10000, URZ, 0xfc, !UPT ;  /* 0x00010000052d7892 */ /* 0x000fe4000f8efc3f */
[----:B------:R-:W-:-:S12]  /*1b90*/  ULOP3.LUT UR46, UR6, 0x10000, URZ, 0xfc, !UPT ;  /* 0x00010000062e7892 */ /* 0x000fd8000f8efc3f */
.L_x_43:
[----:B------:R-:W-:-:S04]  /*1ba0*/  SHF.L.U32 R0, R51, 0x1f, RZ ;  /* 0x0000001f33007819 */ /* 0x000fc800000006ff */
[----:B0-----:R-:W0:Y:S02]  /*1bb0*/  SYNCS.PHASECHK.TRANS64.TRYWAIT P0, [UR43+-0x8], R0 ;  /* 0xfffff800ff0075a7 */ /* 0x001e24000800016b */
[----:B01----:R-:W-:Y:S05]  /*1bc0*/  @!P0 BRA `(.L_x_16) ;  /* 0x0000004000348947 */ /* 0x003fea0003800000 */
.L_x_111:
[----:B------:R-:W-:Y:S02]  /*1bd0*/  ULDC UR4, c[0x0][0x28c] ;  /* 0x0000a30000047ab9 */ /* 0x000fe40000000800 */
[----:B------:R-:W-:-:S13]  /*1be0*/  ISETP.LT.AND P0, PT, RZ, UR4, PT ;  /* 0x00000004ff007c0c */ /* 0x000fda000bf01270 */
[----:B------:R-:W-:Y:S05]  /*1bf0*/  @P0 BRA `(.L_x_17) ;  /* 0x0000000000400947 */ /* 0x000fea0003800000 */
[----:B0-----:R-:W-:Y:S01]  /*1c00*/  MOV R0, 0x0 ;  /* 0x0000000000007802 */ /* 0x001fe20000000f00 */
[----:B------:R-:W-:Y:S01]  /*1c10*/  ULDC.64 UR4, c[0x4][0x68] ;  /* 0x01001a0000047ab9 */ /* 0x000fe20000000a00 */
[----:B------:R-:W-:Y:S01]  /*1c20*/  ULDC.64 UR6, c[0x4][0x8] ;  /* 0x0100020000067ab9 */ /* 0x000fe20000000a00 */
[----:B------:R-:W-:Y:S01]  /*1c30*/  IMAD.U32 R4, RZ, RZ, UR4 ;  /* 0x00000004ff047e24 */ /* 0x000fe2000f8e00ff */
[----:B------:R0:W1:Y:S01]  /*1c40*/  LDC.64 R2, c[0x4][R0] ;  /* 0x0100000000027b82 */ /* 0x0000620000000a00 */
[----:B------:R-:W-:Y:S01]  /*1c50*/  IMAD.U32 R5, RZ, RZ, UR5 ;  /* 0x00000005ff057e24 */ /* 0x000fe2000f8e00ff */
[----:B------:R-:W-:Y:S01]  /*1c60*/  ULDC.64 UR4, c[0x4][0x70] ;  /* 0x01001c0000047ab9 */ /* 0x000fe20000000a00 */
[----:B------:R-:W-:Y:S02]  /*1c70*/  IMAD.U32 R10, RZ, RZ, UR6 ;  /* 0x00000006ff0a7e24 */ /* 0x000fe4000f8e00ff */
[----:B------:R-:W-:Y:S02]  /*1c80*/  IMAD.U32 R6, RZ, RZ, UR4 ;  /* 0x00000004ff067e24 */ /* 0x000fe4000f8e00ff */
[----:B------:R-:W-:-:S02]  /*1c90*/  IMAD.U32 R7, RZ, RZ, UR5 ;  /* 0x00000005ff077e24 */ /* 0x000fc4000f8e00ff */
[----:B------:R-:W-:Y:S02]  /*1ca0*/  IMAD.U32 R11, RZ, RZ, UR7 ;  /* 0x00000007ff0b7e24 */ /* 0x000fe4000f8e00ff */
[----:B------:R-:W-:Y:S02]  /*1cb0*/  IMAD.MOV.U32 R8, RZ, RZ, 0x1e1 ;  /* 0x000001e1ff087424 */ /* 0x000fe400078e00ff */
[----:B------:R-:W-:Y:S02]  /*1cc0*/  IMAD.MOV.U32 R12, RZ, RZ, 0x1 ;  /* 0x00000001ff0c7424 */ /* 0x000fe400078e00ff */
[----:B0-----:R-:W-:-:S07]  /*1cd0*/  IMAD.MOV.U32 R13, RZ, RZ, RZ ;  /* 0x000000ffff0d7224 */ /* 0x001fce00078e00ff */
[----:B------:R-:W-:-:S07]  /*1ce0*/  LEPC R20, `(.L_x_17) ;  /* 0x000000001014794e */ /* 0x000fce0000000000 */
[----:B-1---5:R-:W-:Y:S05]  /*1cf0*/  CALL.ABS.NOINC R2 ;  /* 0x0000000002007343 */ /* 0x022fea0003c00000 */
.L_x_17:
[----:B------:R-:W-:-:S13]  /*1d00*/  ISETP.NE.AND P0, PT, R50, 0x3, PT ;  /* 0x000000033200780c */ /* 0x000fda0003f05270 */
[----:B------:R-:W-:Y:S05]  /*1d10*/  @!P0 BRA `(.L_x_18) ;  /* 0x0000000000048947 */ /* 0x000fea0003800000 */
[----:B------:R-:W-:Y:S01]  /*1d20*/  BPT.TRAP 0x1 ;  /* 0x000000040000795c */ /* 0x000fe20000300000 */
.L_x_18:
[----:B0-----:R-:W-:Y:S02]  /*1d30*/  IMAD.U32 R3, RZ, RZ, UR38 ;  /* 0x00000026ff037e24 */ /* 0x001fe4000f8e00ff */
[----:B------:R-:W-:-:S03]  /*1d40*/  IMAD.U32 R0, RZ, RZ, UR39 ;  /* 0x00000027ff007e24 */ /* 0x000fc6000f8e00ff */
[----:B------:R-:W-:Y:S02]  /*1d50*/  LEA R3, R3, UR41, 0x3 ;  /* 0x0000002903037c11 */ /* 0x000fe4000f8e18ff */
[----:B------:R-:W-:-:S04]  /*1d60*/  SHF.L.U32 R0, R0, 0x1f, RZ ;  /* 0x0000001f00007819 */ /* 0x000fc800000006ff */
[----:B------:R0:W1:Y:S01]  /*1d70*/  SYNCS.PHASECHK.TRANS64.TRYWAIT P1, [R3+URZ], R0 ;  /* 0x00000000030075a7 */ /* 0x000062000802017f */
[----:B------:R-:W-:Y:S05]  /*1d80*/  @!P0 BRA `(.L_x_19) ;  /* 0x0000000000048947 */ /* 0x000fea0003800000 */
[----:B------:R-:W-:Y:S01]  /*1d90*/  BPT.TRAP 0x1 ;  /* 0x000000040000795c */ /* 0x000fe20000300000 */
.L_x_19:
[----:B-1----:R-:W-:Y:S05]  /*1da0*/  @P1 BRA `(.L_x_20) ;  /* 0x0000000000081947 */ /* 0x002fea0003800000 */
[----:B------:R-:W1:Y:S02]  /*1db0*/  SYNCS.PHASECHK.TRANS64.TRYWAIT P1, [R3+URZ], R0 ;  /* 0x00000000030075a7 */ /* 0x000e64000802017f */
[----:B-1----:R-:W-:Y:S05]  /*1dc0*/  @!P1 BRA `(.L_x_21) ;  /* 0x0000003c00cc9947 */ /* 0x002fea0003800000 */
.L_x_20:
[----:B------:R-:W-:Y:S05]  /*1dd0*/  WARPSYNC.ALL ;  /* 0x0000000000007948 */ /* 0x000fea0003800000 */
[----:B------:R-:W-:Y:S01]  /*1de0*/  ULEA UR4, UR38, UR46, 0x8 ;  /* 0x0000002e26047291 */ /* 0x000fe2000f8e403f */
[----:B------:R-:W-:Y:S01]  /*1df0*/  WARPGROUP.ARRIVE ;  /* 0x00000000000079c5 */ /* 0x000fe20000000000 */
[----:B------:R-:W-:Y:S01]  /*1e00*/  ULEA UR6, UR38, UR45, 0x5 ;  /* 0x0000002d26067291 */ /* 0x000fe2000f8e283f */
[----:B01----:R-:W-:Y:S01]  /*1e10*/  IMAD.U32 R0, RZ, RZ, UR42 ;  /* 0x0000002aff007e24 */ /* 0x003fe2000f8e00ff */
[----:B------:R-:W-:Y:S01]  /*1e20*/  UMOV UR5, 0x80000020 ;  /* 0x8000002000057882 */ /* 0x000fe20000000000 */
[----:B------:R-:W-:-:S03]  /*1e30*/  UMOV UR7, 0x80000000 ;  /* 0x8000000000077882 */ /* 0x000fc60000000000 */
[----:B------:R-:W-:-:S03]  /*1e40*/  ISETP.GE.AND P1, PT, R0, 0x1, PT ;  /* 0x000000010000780c */ /* 0x000fc60003f26270 */
[----:B------:R-:W-:Y:S01]  /*1e50*/  HGMMA.64x8x16.F32 R32, gdesc[UR4], RZ, !UPT, gsb0 ;  /* 0x00000000042079f0 */ /* 0x000fe2000c0008ff */
[----:B------:R-:W-:Y:S02]  /*1e60*/  UIADD3 UR4, UR4, 0x2, URZ ;  /* 0x0000000204047890 */ /* 0x000fe4000fffe03f */
[----:B------:R-:W-:Y:S01]  /*1e70*/  UIADD3 UR6, UR6, 0x2, URZ ;  /* 0x0000000206067890 */ /* 0x000fe2000fffe03f */
[----:B------:R-:W-:Y:S01]  /*1e80*/  UMOV UR5, 0x80000020 ;  /* 0x8000002000057882 */ /* 0x000fe20000000000 */
[----:B------:R-:W-:Y:S01]  /*1e90*/  UMOV UR7, 0x80000000 ;  /* 0x8000000000077882 */ /* 0x000fe20000000000 */
[----:B------:R-:W-:Y:S02]  /*1ea0*/  WARPGROUP.DEPBAR.LE gsb0, 0x0 ;  /* 0x00008000000079c5 */ /* 0x000fe40000010000 */
[----:B------:R-:W-:-:S06]  /*1eb0*/  WARPGROUP.ARRIVE ;  /* 0x00000000000079c5 */ /* 0x000fcc0000000000 */
[----:B------:R-:W-:Y:S03]  /*1ec0*/  HGMMA.64x8x16.F32 R32, gdesc[UR4], R32, gsb0 ;  /* 0x00000000042079f0 */ /* 0x000fe60008000820 */
[----:B------:R-:W-:Y:S02]  /*1ed0*/  WARPGROUP.DEPBAR.LE gsb0, 0x0 ;  /* 0x00008000000079c5 */ /* 0x000fe40000010000 */
[----:B------:R-:W-:Y:S05]  /*1ee0*/  @!P1 BRA `(.L_x_22) ;  /* 0x0000000000d09947 */ /* 0x000fea0003800000 */
[----:B------:R-:W-:Y:S01]  /*1ef0*/  UIADD3 UR4, UR38, 0x1, URZ ;  /* 0x0000000126047890 */ /* 0x000fe2000fffe03f */
[----:B------:R-:W-:Y:S01]  /*1f00*/  IMAD.U32 R0, RZ, RZ, UR42 ;  /* 0x0000002aff007e24 */ /* 0x000fe2000f8e00ff */
[----:B------:R-:W-:Y:S02]  /*1f10*/  UMOV UR9, UR38 ;  /* 0x0000002600097c82 */ /* 0x000fe40008000000 */
[----:B------:R-:W-:-:S04]  /*1f20*/  UISETP.NE.AND UP0, UPT, UR4, 0x32, UPT ;  /* 0x000000320400788c */ /* 0x000fc8000bf05270 */
[----:B------:R-:W-:Y:S02]  /*1f30*/  USEL UR5, URZ, 0x1, UP0 ;  /* 0x000000013f057887 */ /* 0x000fe40008000000 */
[----:B------:R-:W-:Y:S02]  /*1f40*/  USEL UR8, UR4, URZ, UP0 ;  /* 0x0000003f04087287 */ /* 0x000fe40008000000 */
[----:B------:R-:W-:-:S06]  /*1f50*/  ULOP3.LUT UR5, UR39, UR5, URZ, 0x3c, !UPT ;  /* 0x0000000527057292 */ /* 0x000fcc000f8e3c3f */
[----:B------:R-:W-:-:S07]  /*1f60*/  IMAD.U32 R4, RZ, RZ, UR5 ;  /* 0x00000005ff047e24 */ /* 0x000fce000f8e00ff */
.L_x_29:
[----:B01----:R-:W-:Y:S05]  /*1f70*/  @!P0 BRA `(.L_x_23) ;  /* 0x0000000000048947 */ /* 0x003fea0003800000 */
[----:B------:R-:W-:Y:S01]  /*1f80*/  BPT.TRAP 0x1 ;  /* 0x000000040000795c */ /* 0x000fe20000300000 */
.L_x_23:
[----:B------:R-:W-:Y:S01]  /*1f90*/  ULEA UR4, UR8, UR41, 0x3 ;  /* 0x0000002908047291 */ /* 0x000fe2000f8e183f */
[----:B------:R-:W-:-:S08]  /*1fa0*/  SHF.L.U32 R2, R4, 0x1f, RZ ;  /* 0x0000001f04027819 */ /* 0x000fd000000006ff */
[----:B------:R0:W1:Y:S01]  /*1fb0*/  SYNCS.PHASECHK.TRANS64.TRYWAIT P1, [UR4], R2 ;  /* 0x00000002ff0075a7 */ /* 0x0000620008020144 */
[----:B------:R-:W-:Y:S05]  /*1fc0*/  @!P0 BRA `(.L_x_24) ;  /* 0x0000000000048947 */ /* 0x000fea0003800000 */
[----:B------:R-:W-:Y:S01]  /*1fd0*/  BPT.TRAP 0x1 ;  /* 0x000000040000795c */ /* 0x000fe20000300000 */
.L_x_24:
[----:B-1----:R-:W-:Y:S05]  /*1fe0*/  @P1 BRA `(.L_x_25) ;  /* 0x0000000000081947 */ /* 0x002fea0003800000 */
[----:B------:R-:W1:Y:S02]  /*1ff0*/  SYNCS.PHASECHK.TRANS64.TRYWAIT P1, [UR4], R2 ;  /* 0x00000002ff0075a7 */ /* 0x000e640008020144 */
[----:B-1----:R-:W-:Y:S05]  /*2000*/  @!P1 BRA `(.L_x_26) ;  /* 0x0000003c00509947 */ /* 0x002fea0003800000 */
.L_x_25:
[----:B------:R-:W-:Y:S01]  /*2010*/  ULEA UR4, UR8, UR46, 0x8 ;  /* 0x0000002e08047291 */ /* 0x000fe2000f8e403f */
[----:B------:R-:W-:Y:S01]  /*2020*/  WARPGROUP.ARRIVE ;  /* 0x00000000000079c5 */ /* 0x000fe20000000000 */
[----:B------:R-:W-:Y:S01]  /*2030*/  ULEA UR6, UR8, UR45, 0x5 ;  /* 0x0000002d08067291 */ /* 0x000fe2000f8e283f */
[----:B------:R-:W-:Y:S01]  /*2040*/  UMOV UR5, 0x80000020 ;  /* 0x8000002000057882 */ /* 0x000fe20000000000 */
[----:B------:R-:W-:-:S07]  /*2050*/  UMOV UR7, 0x80000000 ;  /* 0x8000000000077882 */ /* 0x000fce0000000000 */
[----:B------:R-:W-:Y:S01]  /*2060*/  HGMMA.64x8x16.F32 R32, gdesc[UR4], R32, gsb0 ;  /* 0x00000000042079f0 */ /* 0x000fe20008000820 */
        /* <DEDUP_REMOVED lines=9> */
[----:B------:R-:W-:Y:S01]  /*2100*/  BPT.TRAP 0x1 ;  /* 0x000000040000795c */ /* 0x000fe20000300000 */
.L_x_27:
[----:B------:R-:W-:Y:S01]  /*2110*/  ULEA UR4, UR9, UR41, 0x3 ;  /* 0x0000002909047291 */ /* 0x000fe2000f8e183f */
[----:B------:R-:W-:-:S03]  /*2120*/  ISETP.GT.U32.AND P1, PT, R18, 0x1, PT ;  /* 0x000000011200780c */ /* 0x000fc60003f24070 */
[----:B------:R-:W-:-:S04]  /*2130*/  UIADD3 UR4, UR4, 0x190, URZ ;  /* 0x0000019004047890 */ /* 0x000fc8000fffe03f */
[----:B------:R-:W-:-:S09]  /*2140*/  UPRMT UR4, URZ, 0x654, UR4 ;  /* 0x000006543f047896 */ /* 0x000fd20008000004 */
[----:B------:R-:W-:Y:S01]  /*2150*/  SYNCS.ARRIVE.TRANS64.RED.A1T0 RZ, [UR4], RZ ;  /* 0x000000ffffff79a7 */ /* 0x000fe20008100404 */
[----:B------:R-:W-:Y:S05]  /*2160*/  @P1 BRA `(.L_x_28) ;  /* 0x0000000000041947 */ /* 0x000fea0003800000 */
[----:B------:R-:W-:Y:S01]  /*2170*/  BPT.TRAP 0x1 ;  /* 0x000000040000795c */ /* 0x000fe20000300000 */
.L_x_28:
[----:B------:R-:W-:Y:S01]  /*2180*/  UIADD3 UR8, UR8, 0x1, URZ ;  /* 0x0000000108087890 */ /* 0x000fe2000fffe03f */
[C---:B------:R-:W-:Y:S01]  /*2190*/  ISETP.GT.AND P1, PT, R0.reuse, 0x1, PT ;  /* 0x000000010000780c */ /* 0x040fe20003f24270 */
[----:B------:R-:W-:Y:S01]  /*21a0*/  UIADD3 UR9, UR9, 0x1, URZ ;  /* 0x0000000109097890 */ /* 0x000fe2000fffe03f */
[----:B------:R-:W-:Y:S01]  /*21b0*/  VIADD R0, R0, 0xffffffff ;  /* 0xffffffff00007836 */ /* 0x000fe20000000000 */
[----:B------:R-:W-:Y:S02]  /*21c0*/  UISETP.NE.AND UP0, UPT, UR8, 0x32, UPT ;  /* 0x000000320800788c */ /* 0x000fe4000bf05270 */
[----:B------:R-:W-:Y:S02]  /*21d0*/  UISETP.NE.AND UP1, UPT, UR9, 0x32, UPT ;  /* 0x000000320900788c */ /* 0x000fe4000bf25270 */
[----:B------:R-:W-:Y:S02]  /*21e0*/  USEL UR4, URZ, 0x1, UP0 ;  /* 0x000000013f047887 */ /* 0x000fe40008000000 */
[----:B------:R-:W-:-:S02]  /*21f0*/  USEL UR8, UR8, URZ, UP0 ;  /* 0x0000003f08087287 */ /* 0x000fc40008000000 */
[----:B------:R-:W-:Y:S02]  /*2200*/  USEL UR9, UR9, URZ, UP1 ;  /* 0x0000003f09097287 */ /* 0x000fe40008800000 */
[----:B------:R-:W-:Y:S01]  /*2210*/  LOP3.LUT R4, R4, UR4, RZ, 0x3c, !PT ;  /* 0x0000000404047c12 */ /* 0x000fe2000f8e3cff */
[----:B------:R-:W-:Y:S09]  /*2220*/  @P1 BRA `(.L_x_29) ;  /* 0xfffffffc00501947 */ /* 0x000ff2000383ffff */
.L_x_22:
[----:B------:R-:W2:Y:S01]  /*2230*/  LDC R0, c[0x0][0x28c] ;  /* 0x0000a300ff007b82 */ /* 0x000ea20000000800 */
[----:B01----:R-:W-:-:S04]  /*2240*/  IMAD.U32 R2, RZ, RZ, UR49 ;  /* 0x00000031ff027e24 */ /* 0x003fc8000f8e00ff */
[----:B------:R0:W-:Y:S01]  /*2250*/  SYNCS.ARRIVE.TRANS64.A1T0 RZ, [R2+UR48], RZ ;  /* 0x000000ff02ff79a7 */ /* 0x0001e20008100030 */
[----:B--2---:R-:W-:-:S13]  /*2260*/  ISETP.GE.AND P1, PT, R0, 0x1, PT ;  /* 0x000000010000780c */ /* 0x004fda0003f26270 */
[----:B0-----:R-:W-:Y:S05]  /*2270*/  @!P1 BRA `(.L_x_30) ;  /* 0x0000000000349947 */ /* 0x001fea0003800000 */
[----:B------:R-:W-:Y:S05]  /*2280*/  @!P0 BRA `(.L_x_31) ;  /* 0x0000000000048947 */ /* 0x000fea0003800000 */
[----:B------:R-:W-:Y:S01]  /*2290*/  BPT.TRAP 0x1 ;  /* 0x000000040000795c */ /* 0x000fe20000300000 */
.L_x_31:
[----:B------:R-:W-:Y:S01]  /*22a0*/  UIADD3 UR6, UR38, UR42, URZ ;  /* 0x0000002a26067290 */ /* 0x000fe2000fffe03f */
[----:B------:R-:W-:-:S03]  /*22b0*/  ISETP.GT.U32.AND P0, PT, R18, 0x1, PT ;  /* 0x000000011200780c */ /* 0x000fc60003f04070 */
[----:B------:R-:W-:-:S04]  /*22c0*/  UIMAD.WIDE.U32 UR4, UR6, 0x51eb851f, URZ ;  /* 0x51eb851f060478a5 */ /* 0x000fc8000f8e003f */
[----:B------:R-:W-:-:S04]  /*22d0*/  USHF.R.U32.HI UR4, URZ, 0x4, UR5 ;  /* 0x000000043f047899 */ /* 0x000fc80008011605 */
[----:B------:R-:W-:-:S04]  /*22e0*/  UIMAD UR6, UR4, -0x32, UR6 ;  /* 0xffffffce040678a4 */ /* 0x000fc8000f8e0206 */
[----:B------:R-:W-:-:S04]  /*22f0*/  ULEA UR6, UR6, UR41, 0x3 ;  /* 0x0000002906067291 */ /* 0x000fc8000f8e183f */
[----:B------:R-:W-:-:S04]  /*2300*/  UIADD3 UR6, UR6, 0x190, URZ ;  /* 0x0000019006067890 */ /* 0x000fc8000fffe03f */
[----:B------:R-:W-:-:S09]  /*2310*/  UPRMT UR6, URZ, 0x654, UR6 ;  /* 0x000006543f067896 */ /* 0x000fd20008000006 */
[----:B------:R-:W-:Y:S01]  /*2320*/  SYNCS.ARRIVE.TRANS64.RED.A1T0 RZ, [UR6], RZ ;  /* 0x000000ffffff79a7 */ /* 0x000fe20008100406 */
[----:B------:R-:W-:Y:S05]  /*2330*/  @P0 BRA `(.L_x_30) ;  /* 0x0000000000040947 */ /* 0x000fea0003800000 */
[----:B------:R-:W-:Y:S01]  /*2340*/  BPT.TRAP 0x1 ;  /* 0x000000040000795c */ /* 0x000fe20000300000 */
.L_x_30:
[----:B------:R-:W-:Y:S01]  /*2350*/  SHF.L.U32 R0, R51, 0x1f, RZ ;  /* 0x0000001f33007819 */ /* 0x000fe200000006ff */
[----:B------:R-:W-:Y:S01]  /*2360*/  UIADD3 UR38, UR38, UR47, URZ ;  /* 0x0000002f26267290 */ /* 0x000fe2000fffe03f */
[----:B------:R-:W-:Y:S01]  /*2370*/  SHF.R.S32.HI R21, RZ, 0x1f, R27 ;  /* 0x0000001fff157819 */ /* 0x000fe2000001141b */
[----:B------:R-:W-:Y:S01]  /*2380*/  UISETP.GE.U32.AND UP1, UPT, UR47, 0x32, UPT ;  /* 0x000000322f00788c */ /* 0x000fe2000bf26070 */
[----:B------:R-:W0:Y:S01]  /*2390*/  SYNCS.PHASECHK.TRANS64.TRYWAIT P0, [UR43+0x8], R0 ;  /* 0x00000800ff0075a7 */ /* 0x000e22000800016b */
[----:B------:R-:W-:-:S04]  /*23a0*/  UISETP.GT.U32.AND UP0, UPT, UR38, 0x31, UPT ;  /* 0x000000312600788c */ /* 0x000fc8000bf04070 */
[----:B------:R-:W-:-:S04]  /*23b0*/  UISETP.LT.U32.AND UP0, UPT, UR47, 0x32, UP0 ;  /* 0x000000322f00788c */ /* 0x000fc80008701070 */
[----:B------:R-:W-:Y:S02]  /*23c0*/  USEL UR6, URZ, 0x1, !UP0 ;  /* 0x000000013f067887 */ /* 0x000fe4000c000000 */
[----:B------:R-:W-:Y:S02]  /*23d0*/  @UP1 UIMAD.WIDE.U32 UR4, UR38, 0x51eb851f, URZ ;  /* 0x51eb851f260418a5 */ /* 0x000fe4000f8e003f */
[----:B------:R-:W-:Y:S02]  /*23e0*/  ULOP3.LUT UR39, UR39, UR6, URZ, 0x3c, !UPT ;  /* 0x0000000627277292 */ /* 0x000fe4000f8e3c3f */
[----:B------:R-:W-:-:S04]  /*23f0*/  @UP1 USHF.R.U32.HI UR4, URZ, 0x4, UR5 ;  /* 0x000000043f041899 */ /* 0x000fc80008011605 */
[----:B------:R-:W-:Y:S01]  /*2400*/  @UP1 ULOP3.LUT UR39, UR39, 0x1, UR4, 0x78, !UPT ;  /* 0x0000000127271892 */ /* 0x000fe2000f8e7804 */
[----:B0-----:R-:W-:Y:S11]  /*2410*/  @!P0 BRA `(.L_x_32) ;  /* 0x0000003800648947 */ /* 0x001ff60003800000 */
.L_x_112:
[C---:B------:R-:W-:Y:S01]  /*2420*/  IMAD.SHL.U32 R5, R24.reuse, 0x40, RZ ;  /* 0x0000004018057824 */ /* 0x040fe200078e00ff */
[----:B------:R-:W-:Y:S01]  /*2430*/  ULDC UR6, c[0x0][0x284] ;  /* 0x0000a10000067ab9 */ /* 0x000fe20000000800 */
[----:B------:R-:W-:Y:S01]  /*2440*/  IMAD.SHL.U32 R8, R25, 0x8, RZ ;  /* 0x0000000819087824 */ /* 0x000fe200078e00ff */
[----:B------:R-:W-:Y:S01]  /*2450*/  ULDC.64 UR4, c[0x0][0x5d0] ;  /* 0x0001740000047ab9 */ /* 0x000fe20000000a00 */
[----:B------:R-:W-:Y:S01]  /*2460*/  IMAD.WIDE R24, R24, 0x40, R30 ;  /* 0x0000004018187825 */ /* 0x000fe200078e021e */
[----:B------:R-:W-:Y:S01]  /*2470*/  ISETP.GE.AND P0, PT, R5, UR6, PT ;  /* 0x0000000605007c0c */ /* 0x000fe2000bf06270 */
[----:B------:R-:W-:Y:S01]  /*2480*/  ULDC UR6, c[0x0][0x288] ;  /* 0x0000a20000067ab9 */ /* 0x000fe20000000800 */
[----:B------:R-:W-:Y:S01]  /*2490*/  SHF.R.S32.HI R9, RZ, 0x1f, R8 ;  /* 0x0000001fff097819 */ /* 0x000fe20000011408 */
[----:B0-----:R-:W-:Y:S01]  /*24a0*/  IMAD R0, R21, UR4, RZ ;  /* 0x0000000415007c24 */ /* 0x001fe2000f8e02ff */
[----:B------:R-:W-:Y:S01]  /*24b0*/  ISETP.GE.OR P0, PT, R8, UR6, P0 ;  /* 0x0000000608007c0c */ /* 0x000fe20008706670 */
[----:B------:R-:W-:-:S04]  /*24c0*/  IMAD.WIDE.U32 R2, R27, UR4, R36 ;  /* 0x000000041b027c25 */ /* 0x000fc8000f8e0024 */
[----:B------:R-:W-:Y:S01]  /*24d0*/  IMAD R7, R27, UR5, R0 ;  /* 0x000000051b077c24 */ /* 0x000fe2000f8e0200 */
[----:B------:R-:W-:Y:S01]  /*24e0*/  IADD3 R2, P1, R8, R2, RZ ;  /* 0x0000000208027210 */ /* 0x000fe20007f3e0ff */
[----:B------:R-:W-:Y:S02]  /*24f0*/  ULDC.64 UR4, c[0x0][0x5c8] ;  /* 0x0001720000047ab9 */ /* 0x000fe40000000a00 */
[----:B------:R-:W-:Y:S01]  /*2500*/  IMAD R11, R25, UR4, RZ ;  /* 0x00000004190b7c24 */ /* 0x000fe2000f8e02ff */
[----:B------:R-:W-:-:S03]  /*2510*/  IADD3.X R3, R9, R3, R7, P1, !PT ;  /* 0x0000000309037210 */ /* 0x000fc60000ffe407 */
[C---:B------:R-:W-:Y:S02]  /*2520*/  IMAD R11, R24.reuse, UR5, R11 ;  /* 0x00000005180b7c24 */ /* 0x040fe4000f8e020b */
[----:B------:R-:W-:Y:S01]  /*2530*/  IMAD.WIDE.U32 R12, R24, UR4, R2 ;  /* 0x00000004180c7c25 */ /* 0x000fe2000f8e0002 */
[----:B------:R-:W-:Y:S06]  /*2540*/  @P0 BRA `(.L_x_33) ;  /* 0x0000000400d00947 */ /* 0x000fec0003800000 */
[----:B-----5:R-:W-:Y:S01]  /*2550*/  FSETP.NEU.AND P0, PT, R28, RZ, PT ;  /* 0x000000ff1c00720b */ /* 0x020fe20003f0d000 */
[----:B------:R-:W-:Y:S01]  /*2560*/  BSSY B0, `(.L_x_33) ;  /* 0x0000072000007945 */ /* 0x000fe20003800000 */
[----:B------:R-:W-:Y:S02]  /*2570*/  IMAD.IADD R45, R13, 0x1, R11 ;  /* 0x000000010d2d7824 */ /* 0x000fe400078e020b */
[----:B------:R-:W-:Y:S02]  /*2580*/  IMAD.IADD R20, R44, 0x1, -R5 ;  /* 0x000000012c147824 */ /* 0x000fe400078e0a05 */
[----:B------:R-:W-:-:S07]  /*2590*/  IMAD.IADD R52, R41, 0x1, -R8 ;  /* 0x0000000129347824 */ /* 0x000fce00078e0a08 */
[----:B------:R-:W-:Y:S05]  /*25a0*/  @!P0 BRA `(.L_x_34) ;  /* 0x00000004004c8947 */ /* 0x000fea0003800000 */
[----:B------:R-:W0:Y:S01]  /*25b0*/  LDC.64 R14, c[0x0][0x5b8] ;  /* 0x00016e00ff0e7b82 */ /* 0x000e220000000a00 */
[----:B------:R-:W-:-:S07]  /*25c0*/  ULDC.64 UR4, c[0x0][0x5c0] ;  /* 0x0001700000047ab9 */ /* 0x000fce0000000a00 */
[----:B------:R-:W1:Y:S08]  /*25d0*/  LDC.64 R46, c[0x0][0x5b0] ;  /* 0x00016c00ff2e7b82 */ /* 0x000e700000000a00 */
[----:B------:R-:W2:Y:S01]  /*25e0*/  LDC.64 R48, c[0x0][0x5a8] ;  /* 0x00016a00ff307b82 */ /* 0x000ea20000000a00 */
[-C--:B0-----:R-:W-:Y:S02]  /*25f0*/  IMAD R0, R21, R14.reuse, RZ ;  /* 0x0000000e15007224 */ /* 0x081fe400078e02ff */
[----:B------:R-:W-:-:S04]  /*2600*/  IMAD.WIDE.U32 R2, R27, R14, R36 ;  /* 0x0000000e1b027225 */ /* 0x000fc800078e0024 */
[----:B------:R-:W-:Y:S01]  /*2610*/  IMAD R15, R27, R15, R0 ;  /* 0x0000000f1b0f7224 */ /* 0x000fe200078e0200 */
[----:B------:R-:W-:Y:S01]  /*2620*/  IADD3 R4, P0, R8, R2, RZ ;  /* 0x0000000208047210 */ /* 0x000fe20007f1e0ff */
[----:B-1----:R-:W-:-:S03]  /*2630*/  IMAD R0, R25, R46, RZ ;  /* 0x0000002e19007224 */ /* 0x002fc600078e02ff */
[----:B------:R-:W-:Y:S01]  /*2640*/  IADD3.X R5, R9, R3, R15, P0, !PT ;  /* 0x0000000309057210 */ /* 0x000fe200007fe40f */
[----:B------:R-:W-:Y:S01]  /*2650*/  IMAD R21, R24, R47, R0 ;  /* 0x0000002f18157224 */ /* 0x000fe200078e0200 */
[----:B------:R-:W-:Y:S01]  /*2660*/  ISETP.GT.AND P0, PT, R20, RZ, PT ;  /* 0x000000ff1400720c */ /* 0x000fe20003f04270 */
[----:B------:R-:W-:-:S03]  /*2670*/  IMAD.WIDE.U32 R2, R24, R46, R4 ;  /* 0x0000002e18027225 */ /* 0x000fc600078e0004 */
[----:B------:R-:W-:Y:S01]  /*2680*/  ISETP.GT.AND P1, PT, R52, RZ, P0 ;  /* 0x000000ff3400720c */ /* 0x000fe20000724270 */
[----:B------:R-:W-:Y:S01]  /*2690*/  IMAD.IADD R0, R3, 0x1, R21 ;  /* 0x0000000103007824 */ /* 0x000fe200078e0215 */
[----:B--2---:R-:W-:-:S04]  /*26a0*/  LEA R6, P2, R2, R48, 0x1 ;  /* 0x0000003002067211 */ /* 0x004fc800078408ff */
[----:B------:R-:W-:-:S07]  /*26b0*/  LEA.HI.X R7, R2, R49, R0, 0x1, P2 ;  /* 0x0000003102077211 */ /* 0x000fce00010f0c00 */
[----:B------:R0:W2:Y:S01]  /*26c0*/  @P1 LDG.E.LTC128B.U16 R0, desc[UR36][R6.64] ;  /* 0x0000002406001981 */ /* 0x0000a2000c1e1520 */
[----:B------:R-:W-:Y:S01]  /*26d0*/  IMAD.WIDE.U32 R2, R24, R46, R8 ;  /* 0x0000002e18027225 */ /* 0x000fe200078e0008 */
[----:B------:R-:W-:Y:S01]  /*26e0*/  ISETP.GT.AND P0, PT, R52, 0x1, P0 ;  /* 0x000000013400780c */ /* 0x000fe20000704270 */
[----:B------:R-:W-:Y:S01]  /*26f0*/  BSSY B1, `(.L_x_35) ;  /* 0x0000012000017945 */ /* 0x000fe20003800000 */
[----:B------:R-:W-:-:S04]  /*2700*/  IADD3 R10, P2, R36, R2, RZ ;  /* 0x00000002240a7210 */ /* 0x000fc80007f5e0ff */
[----:B------:R-:W-:Y:S02]  /*2710*/  IADD3.X R11, R37, R21, R3, P2, !PT ;  /* 0x00000015250b7210 */ /* 0x000fe400017fe403 */
[----:B------:R-:W-:Y:S01]  /*2720*/  LEA R2, P2, R12, UR4, 0x1 ;  /* 0x000000040c027c11 */ /* 0x000fe2000f8408ff */
[----:B------:R-:W-:-:S03]  /*2730*/  IMAD.WIDE.U32 R10, R27, R14, R10 ;  /* 0x0000000e1b0a7225 */ /* 0x000fc600078e000a */
[----:B------:R-:W-:Y:S01]  /*2740*/  LEA.HI.X R3, R12, UR5, R45, 0x1, P2 ;  /* 0x000000050c037c11 */ /* 0x000fe200090f0c2d */
[----:B0-----:R-:W-:Y:S01]  /*2750*/  IMAD.IADD R7, R15, 0x1, R11 ;  /* 0x000000010f077824 */ /* 0x001fe200078e020b */
[----:B------:R-:W-:Y:S02]  /*2760*/  LEA R6, P2, R10, R48, 0x1 ;  /* 0x000000300a067211 */ /* 0x000fe400078408ff */
[----:B------:R-:W-:Y:S02]  /*2770*/  SHF.L.U64.HI R11, R46, 0x3, R47 ;  /* 0x000000032e0b7819 */ /* 0x000fe4000001022f */
[----:B------:R-:W-:Y:S01]  /*2780*/  LEA.HI.X R7, R10, R49, R7, 0x1, P2 ;  /* 0x000000310a077211 */ /* 0x000fe200010f0c07 */
[----:B------:R-:W-:Y:S02]  /*2790*/  IMAD.SHL.U32 R10, R46, 0x8, RZ ;  /* 0x000000082e0a7824 */ /* 0x000fe400078e00ff */
[----:B--2---:R-:W-:-:S05]  /*27a0*/  HADD2.F32 R13, -RZ, R0.H0_H0 ;  /* 0x20000000ff0d7230 */ /* 0x004fca0000004100 */
[----:B------:R-:W-:-:S04]  /*27b0*/  FMUL R13, R13, R28 ;  /* 0x0000001c0d0d7220 */ /* 0x000fc80000400000 */
[----:B------:R-:W-:-:S05]  /*27c0*/  FFMA R13, R32, R26, R13 ;  /* 0x0000001a200d7223 */ /* 0x000fca000000000d */
[----:B------:R-:W-:-:S05]  /*27d0*/  F2FP.F16.F32.PACK_AB R13, RZ, R13 ;  /* 0x0000000dff0d723e */ /* 0x000fca00000000ff */
[----:B------:R0:W-:Y:S01]  /*27e0*/  @P1 STG.E.U16 desc[UR36][R2.64], R13 ;  /* 0x0000000d02001986 */ /* 0x0001e2000c101524 */
[----:B------:R-:W-:Y:S05]  /*27f0*/  @!P0 BRA `(.L_x_36) ;  /* 0x0000000000048947 */ /* 0x000fea0003800000 */
[----:B------:R1:W5:Y:S02]  /*2800*/  LDG.E.LTC128B.U16 R0, desc[UR36][R6.64+0x2] ;  /* 0x0000022406007981 */ /* 0x000364000c1e1520 */
.L_x_36:
[----:B------:R-:W-:Y:S05]  /*2810*/  BSYNC B1 ;  /* 0x0000000000017941 */ /* 0x000fea0003800000 */
.L_x_35:
[----:B-1---5:R-:W-:Y:S01]  /*2820*/  HADD2.F32 R7, -RZ, R0.H0_H0 ;  /* 0x20000000ff077230 */ /* 0x022fe20000004100 */
[----:B------:R-:W-:Y:S01]  /*2830*/  ISETP.GT.AND P1, PT, R20, 0x8, PT ;  /* 0x000000081400780c */ /* 0x000fe20003f24270 */
[----:B------:R-:W-:-:S04]  /*2840*/  IMAD.WIDE.U32 R10, R24, R46, R10 ;  /* 0x0000002e180a7225 */ /* 0x000fc800078e000a */
[----:B------:R-:W-:Y:S01]  /*2850*/  FMUL R6, R7, R28 ;  /* 0x0000001c07067220 */ /* 0x000fe20000400000 */
[----:B------:R-:W-:Y:S01]  /*2860*/  IMAD.IADD R21, R21, 0x1, R11 ;  /* 0x0000000115157824 */ /* 0x000fe200078e020b */
[----:B------:R-:W-:Y:S01]  /*2870*/  IADD3 R7, P3, R4, R10, RZ ;  /* 0x0000000a04077210 */ /* 0x000fe20007f7e0ff */
[----:B0-----:R-:W-:Y:S02]  /*2880*/  @P0 IMAD.MOV.U32 R13, RZ, RZ, R3 ;  /* 0x000000ffff0d0224 */ /* 0x001fe400078e0003 */
[----:B------:R-:W-:Y:S01]  /*2890*/  FFMA R6, R33, R26, R6 ;  /* 0x0000001a21067223 */ /* 0x000fe20000000006 */
[----:B------:R-:W-:Y:S01]  /*28a0*/  ISETP.GT.AND P2, PT, R52, RZ, P1 ;  /* 0x000000ff3400720c */ /* 0x000fe20000f44270 */
[----:B------:R-:W-:Y:S01]  /*28b0*/  IMAD.X R12, R21, 0x1, R5, P3 ;  /* 0x00000001150c7824 */ /* 0x000fe200018e0605 */
[----:B------:R-:W-:Y:S02]  /*28c0*/  LEA R4, P3, R7, R48, 0x1 ;  /* 0x0000003007047211 */ /* 0x000fe400078608ff */
[----:B------:R-:W-:-:S02]  /*28d0*/  F2FP.F16.F32.PACK_AB R6, RZ, R6 ;  /* 0x00000006ff06723e */ /* 0x000fc400000000ff */
[----:B------:R-:W-:Y:S01]  /*28e0*/  LEA.HI.X R5, R7, R49, R12, 0x1, P3 ;  /* 0x0000003107057211 */ /* 0x000fe200018f0c0c */
[----:B------:R-:W-:Y:S01]  /*28f0*/  @P0 IMAD.MOV.U32 R12, RZ, RZ, R2 ;  /* 0x000000ffff0c0224 */ /* 0x000fe200078e0002 */
[----:B------:R-:W-:-:S05]  /*2900*/  PRMT R20, R6, 0x7610, R20 ;  /* 0x0000761006147816 */ /* 0x000fca0000000014 */
[----:B------:R0:W-:Y:S04]  /*2910*/  @P0 STG.E.U16 desc[UR36][R12.64+0x2], R20 ;  /* 0x000002140c000986 */ /* 0x0001e8000c101524 */
[----:B------:R-:W2:Y:S01]  /*2920*/  @P2 LDG.E.LTC128B.U16 R0, desc[UR36][R4.64] ;  /* 0x0000002404002981 */ /* 0x000ea2000c1e1520 */
[C---:B------:R-:W-:Y:S01]  /*2930*/  SHF.L.U64.HI R11, R39.reuse, 0x1, R38 ;  /* 0x00000001270b7819 */ /* 0x040fe20000010226 */
[----:B------:R-:W-:Y:S01]  /*2940*/  BSSY B1, `(.L_x_37) ;  /* 0x0000012000017945 */ /* 0x000fe20003800000 */
[----:B------:R-:W-:Y:S02]  /*2950*/  LEA R2, P0, R39, R2, 0x1 ;  /* 0x0000000227027211 */ /* 0x000fe400078008ff */
[----:B------:R-:W-:Y:S02]  /*2960*/  IADD3 R6, P3, P4, R36, R10, R8 ;  /* 0x0000000a24067210 */ /* 0x000fe40007c7e008 */
[----:B------:R-:W-:Y:S01]  /*2970*/  ISETP.GT.AND P1, PT, R52, 0x1, P1 ;  /* 0x000000013400780c */ /* 0x000fe20000f24270 */
[----:B------:R-:W-:-:S02]  /*2980*/  IMAD.X R3, R11, 0x1, R3, P0 ;  /* 0x000000010b037824 */ /* 0x000fc400000e0603 */
[----:B--2---:R-:W-:-:S05]  /*2990*/  HADD2.F32 R7, -RZ, R0.H0_H0 ;  /* 0x20000000ff077230 */ /* 0x004fca0000004100 */
[----:B------:R-:W-:-:S04]  /*29a0*/  FMUL R7, R7, R28 ;  /* 0x0000001c07077220 */ /* 0x000fc80000400000 */
[----:B------:R-:W-:-:S05]  /*29b0*/  FFMA R7, R34, R26, R7 ;  /* 0x0000001a22077223 */ /* 0x000fca0000000007 */
[----:B------:R-:W-:Y:S02]  /*29c0*/  F2FP.F16.F32.PACK_AB R5, RZ, R7 ;  /* 0x00000007ff05723e */ /* 0x000fe400000000ff */
[----:B------:R-:W-:Y:S02]  /*29d0*/  IADD3.X R7, R37, R21, R9, P3, P4 ;  /* 0x0000001525077210 */ /* 0x000fe40001fe8409 */
[----:B------:R-:W-:Y:S01]  /*29e0*/  PRMT R8, R5, 0x7610, R8 ;  /* 0x0000761005087816 */ /* 0x000fe20000000008 */
[----:B------:R-:W-:-:S04]  /*29f0*/  IMAD.WIDE.U32 R4, R27, R14, R6 ;  /* 0x0000000e1b047225 */ /* 0x000fc800078e0006 */
[----:B------:R0:W-:Y:S01]  /*2a00*/  @P2 STG.E.U16 desc[UR36][R2.64], R8 ;  /* 0x0000000802002986 */ /* 0x0001e2000c101524 */
[----:B------:R-:W-:Y:S01]  /*2a10*/  IMAD.IADD R5, R15, 0x1, R5 ;  /* 0x000000010f057824 */ /* 0x000fe200078e0205 */
[----:B------:R-:W-:-:S04]  /*2a20*/  LEA R6, P0, R4, R48, 0x1 ;  /* 0x0000003004067211 */ /* 0x000fc800078008ff */
[----:B------:R-:W-:Y:S01]  /*2a30*/  LEA.HI.X R7, R4, R49, R5, 0x1, P0 ;  /* 0x0000003104077211 */ /* 0x000fe200000f0c05 */
[----:B------:R-:W-:Y:S08]  /*2a40*/  @!P1 BRA `(.L_x_38) ;  /* 0x0000000000049947 */ /* 0x000ff00003800000 */
[----:B------:R1:W5:Y:S02]  /*2a50*/  LDG.E.LTC128B.U16 R0, desc[UR36][R6.64+0x2] ;  /* 0x0000022406007981 */ /* 0x000364000c1e1520 */
.L_x_38:
[----:B------:R-:W-:Y:S05]  /*2a60*/  BSYNC B1 ;  /* 0x0000000000017941 */ /* 0x000fea0003800000 */
.L_x_37:
[----:B------:R-:W-:Y:S05]  /*2a70*/  @!P1 BRA `(.L_x_39) ;  /* 0x0000000000809947 */ /* 0x000fea0003800000 */
[----:B-----5:R-:W-:-:S05]  /*2a80*/  HADD2.F32 R5, -RZ, R0.H0_H0 ;  /* 0x20000000ff057230 */ /* 0x020fca0000004100 */
[----:B------:R-:W-:-:S04]  /*2a90*/  FMUL R0, R5, R28 ;  /* 0x0000001c05007220 */ /* 0x000fc80000400000 */
[----:B------:R-:W-:-:S05]  /*2aa0*/  FFMA R0, R35, R26, R0 ;  /* 0x0000001a23007223 */ /* 0x000fca0000000000 */
[----:B------:R-:W-:-:S05]  /*2ab0*/  F2FP.F16.F32.PACK_AB R0, RZ, R0 ;  /* 0x00000000ff00723e */ /* 0x000fca00000000ff */
[----:B------:R2:W-:Y:S01]  /*2ac0*/  STG.E.U16 desc[UR36][R2.64+0x2], R0 ;  /* 0x0000020002007986 */ /* 0x0005e2000c101524 */
[----:B------:R-:W-:Y:S05]  /*2ad0*/  BRA `(.L_x_39) ;  /* 0x0000000000687947 */ /* 0x000fea0003800000 */
.L_x_34:
[----:B------:R-:W-:Y:S01]  /*2ae0*/  ISETP.GT.AND P0, PT, R20, RZ, PT ;  /* 0x000000ff1400720c */ /* 0x000fe20003f04270 */
[----:B------:R-:W-:Y:S01]  /*2af0*/  ULDC.64 UR4, c[0x0][0x5c0] ;  /* 0x0001700000047ab9 */ /* 0x000fe20000000a00 */
[-C--:B------:R-:W-:Y:S01]  /*2b00*/  FMUL R32, R32, R26.reuse ;  /* 0x0000001a20207220 */ /* 0x080fe20000400000 */
[----:B------:R-:W-:Y:S01]  /*2b10*/  LEA R2, P3, R12, UR4, 0x1 ;  /* 0x000000040c027c11 */ /* 0x000fe2000f8608ff */
[-C--:B------:R-:W-:Y:S01]  /*2b20*/  FMUL R33, R33, R26.reuse ;  /* 0x0000001a21217220 */ /* 0x080fe20000400000 */
[----:B------:R-:W-:Y:S01]  /*2b30*/  ISETP.GT.AND P2, PT, R52, RZ, P0 ;  /* 0x000000ff3400720c */ /* 0x000fe20000744270 */
[-C--:B------:R-:W-:Y:S01]  /*2b40*/  FMUL R34, R34, R26.reuse ;  /* 0x0000001a22227220 */ /* 0x080fe20000400000 */
[----:B------:R-:W-:Y:S01]  /*2b50*/  ISETP.GT.AND P1, PT, R20, 0x8, PT ;  /* 0x000000081400780c */ /* 0x000fe20003f24270 */
[----:B------:R-:W-:Y:S01]  /*2b60*/  FMUL R35, R35, R26 ;  /* 0x0000001a23237220 */ /* 0x000fe20000400000 */
[----:B------:R-:W-:Y:S02]  /*2b70*/  F2FP.F16.F32.PACK_AB R32, RZ, R32 ;  /* 0x00000020ff20723e */ /* 0x000fe400000000ff */
[----:B------:R-:W-:-:S02]  /*2b80*/  LEA.HI.X R3, R12, UR5, R45, 0x1, P3 ;  /* 0x000000050c037c11 */ /* 0x000fc400098f0c2d */
[C---:B------:R-:W-:Y:S02]  /*2b90*/  ISETP.GT.AND P0, PT, R52.reuse, 0x1, P0 ;  /* 0x000000013400780c */ /* 0x040fe40000704270 */
[C---:B------:R-:W-:Y:S02]  /*2ba0*/  ISETP.GT.AND P3, PT, R52.reuse, RZ, P1 ;  /* 0x000000ff3400720c */ /* 0x040fe40000f64270 */
[----:B------:R-:W-:Y:S01]  /*2bb0*/  ISETP.GT.AND P1, PT, R52, 0x1, P1 ;  /* 0x000000013400780c */ /* 0x000fe20000f24270 */
[----:B------:R-:W-:Y:S01]  /*2bc0*/  @P2 STG.E.U16 desc[UR36][R2.64], R32 ;  /* 0x0000002002002986 */ /* 0x000fe2000c101524 */
[C---:B------:R-:W-:Y:S02]  /*2bd0*/  SHF.L.U64.HI R5, R39.reuse, 0x1, R38 ;  /* 0x0000000127057819 */ /* 0x040fe40000010226 */
[----:B------:R-:W-:Y:S02]  /*2be0*/  LEA R4, P2, R39, R2, 0x1 ;  /* 0x0000000227047211 */ /* 0x000fe400078408ff */
[----:B------:R-:W-:-:S02]  /*2bf0*/  F2FP.F16.F32.PACK_AB R33, RZ, R33 ;  /* 0x00000021ff21723e */ /* 0x000fc400000000ff */
[----:B------:R-:W-:Y:S01]  /*2c00*/  F2FP.F16.F32.PACK_AB R34, RZ, R34 ;  /* 0x00000022ff22723e */ /* 0x000fe200000000ff */
[----:B------:R-:W-:Y:S01]  /*2c10*/  IMAD.X R5, R5, 0x1, R3, P2 ;  /* 0x0000000105057824 */ /* 0x000fe200010e0603 */
[----:B------:R-:W-:Y:S01]  /*2c20*/  F2FP.F16.F32.PACK_AB R35, RZ, R35 ;  /* 0x00000023ff23723e */ /* 0x000fe200000000ff */
[----:B------:R0:W-:Y:S04]  /*2c30*/  @P0 STG.E.U16 desc[UR36][R2.64+0x2], R33 ;  /* 0x0000022102000986 */ /* 0x0001e8000c101524 */
[----:B------:R1:W-:Y:S01]  /*2c40*/  @P3 STG.E.U16 desc[UR36][R4.64], R34 ;  /* 0x0000002204003986 */ /* 0x0003e2000c101524 */
[----:B0-----:R-:W-:Y:S02]  /*2c50*/  @P1 IMAD.MOV.U32 R2, RZ, RZ, R4 ;  /* 0x000000ffff021224 */ /* 0x001fe400078e0004 */
[----:B------:R-:W-:-:S05]  /*2c60*/  @P1 IMAD.MOV.U32 R3, RZ, RZ, R5 ;  /* 0x000000ffff031224 */ /* 0x000fca00078e0005 */
[----:B------:R1:W-:Y:S02]  /*2c70*/  @P1 STG.E.U16 desc[UR36][R2.64+0x2], R35 ;  /* 0x0000022302001986 */ /* 0x0003e4000c101524 */
.L_x_39:
[----:B------:R-:W-:Y:S05]  /*2c80*/  BSYNC B0 ;  /* 0x0000000000007941 */ /* 0x000fea0003800000 */
.L_x_33:
[----:B------:R-:W-:Y:S01]  /*2c90*/  LEA R22, P0, R16, R22, 0x1 ;  /* 0x0000001610167211 */ /* 0x000fe200078008ff */
[----:B------:R-:W-:Y:S01]  /*2ca0*/  ULDC.64 UR4, c[0x0][0x650] ;  /* 0x0001940000047ab9 */ /* 0x000fe20000000a00 */
[----:B--2--5:R-:W-:Y:S02]  /*2cb0*/  IMAD.U32 R0, RZ, RZ, UR44 ;  /* 0x0000002cff007e24 */ /* 0x024fe4000f8e00ff */
[----:B------:R-:W-:Y:S02]  /*2cc0*/  IMAD.MOV.U32 R24, RZ, RZ, -0x1 ;  /* 0xffffffffff187424 */ /* 0x000fe400078e00ff */
[----:B------:R-:W-:Y:S01]  /*2cd0*/  IMAD.X R19, R40, 0x1, R19, P0 ;  /* 0x0000000128137824 */ /* 0x000fe200000e0613 */
[----:B------:R-:W-:Y:S01]  /*2ce0*/  ISETP.GE.U32.AND P0, PT, R22, UR4, PT ;  /* 0x0000000416007c0c */ /* 0x000fe2000bf06070 */
[----:B------:R2:W-:Y:S01]  /*2cf0*/  SYNCS.ARRIVE.TRANS64.A1T0 RZ, [R0+UR48], RZ ;  /* 0x000000ff00ff79a7 */ /* 0x0005e20008100030 */
[----:B------:R-:W-:Y:S02]  /*2d00*/  IMAD.MOV.U32 R25, RZ, RZ, -0x1 ;  /* 0xffffffffff197424 */ /* 0x000fe400078e00ff */
[----:B------:R-:W-:Y:S01]  /*2d10*/  ISETP.GE.U32.AND.EX P0, PT, R19, UR5, PT, P0 ;  /* 0x0000000513007c0c */ /* 0x000fe2000bf06100 */
[----:B------:R-:W-:Y:S01]  /*2d20*/  IMAD.MOV.U32 R27, RZ, RZ, -0x1 ;  /* 0xffffffffff1b7424 */ /* 0x000fe200078e00ff */
[----:B--2---:R-:W-:-:S11]  /*2d30*/  PRMT R0, RZ, 0x7610, R0 ;  /* 0x00007610ff007816 */ /* 0x004fd60000000000 */
[----:B------:R-:W-:Y:S05]  /*2d40*/  @P0 BRA `(.L_x_40) ;  /* 0x0000000400540947 */ /* 0x000fea0003800000 */
[----:B0-----:R-:W0:Y:S01]  /*2d50*/  LDC.64 R8, c[0x0][0x628] ;  /* 0x00018a00ff087b82 */ /* 0x001e220000000a00 */
[----:B------:R-:W2:Y:S01]  /*2d60*/  S2R R14, SR_CTAID.X ;  /* 0x00000000000e7919 */ /* 0x000ea20000002500 */
[----:B-1----:R-:W-:Y:S02]  /*2d70*/  IMAD.MOV.U32 R6, RZ, RZ, R22 ;  /* 0x000000ffff067224 */ /* 0x002fe400078e0016 */
[----:B------:R-:W-:Y:S01]  /*2d80*/  IMAD.MOV.U32 R7, RZ, RZ, R19 ;  /* 0x000000ffff077224 */ /* 0x000fe200078e0013 */
[----:B------:R-:W1:Y:S03]  /*2d90*/  S2R R15, SR_CTAID.Y ;  /* 0x00000000000f7919 */ /* 0x000e660000002600 */
[----:B------:R-:W3:Y:S08]  /*2da0*/  LDC R0, c[0x0][0x630] ;  /* 0x00018c00ff007b82 */ /* 0x000ef00000000800 */
[----:B------:R-:W4:Y:S01]  /*2db0*/  LDC.64 R12, c[0x0][0x620] ;  /* 0x00018800ff0c7b82 */ /* 0x000f220000000a00 */
[----:B0-----:R-:W-:-:S04]  /*2dc0*/  ISETP.NE.U32.AND P0, PT, R8, RZ, PT ;  /* 0x000000ff0800720c */ /* 0x001fc80003f05070 */
[----:B------:R-:W-:-:S13]  /*2dd0*/  ISETP.NE.AND.EX P0, PT, R9, RZ, PT, P0 ;  /* 0x000000ff0900720c */ /* 0x000fda0003f05300 */
[----:B-1234-:R-:W-:Y:S05]  /*2de0*/  @!P0 BRA `(.L_x_41) ;  /* 0x0000000000288947 */ /* 0x01efea0003800000 */
        /* <DEDUP_REMOVED lines=10> */
.L_x_41:
[-CC-:B------:R-:W-:Y:S01]  /*2e90*/  SHF.R.U64 R27, R6, R0.reuse, R7.reuse ;  /* 0x00000000061b7219 */ /* 0x180fe20000001207 */
[----:B------:R-:W0:Y:S01]  /*2ea0*/  LDC.64 R24, c[0x0][0x640] ;  /* 0x00019000ff187b82 */ /* 0x000e220000000a00 */
[----:B------:R-:W-:Y:S01]  /*2eb0*/  SHF.R.U32.HI R0, RZ, R0, R7 ;  /* 0x00000000ff007219 */ /* 0x000fe20000011607 */
[----:B------:R-:W-:Y:S01]  /*2ec0*/  IMAD.MOV.U32 R2, RZ, RZ, R22 ;  /* 0x000000ffff027224 */ /* 0x000fe200078e0016 */
[----:B------:R-:W-:Y:S01]  /*2ed0*/  IADD3 R5, P0, RZ, -R27, RZ ;  /* 0x8000001bff057210 */ /* 0x000fe20007f1e0ff */
[----:B------:R-:W-:Y:S01]  /*2ee0*/  ULDC UR4, c[0x0][0x150] ;  /* 0x0000540000047ab9 */ /* 0x000fe20000000800 */
[----:B------:R-:W-:-:S03]  /*2ef0*/  I2FP.F32.U32 R6, R14 ;  /* 0x0000000e00067245 */ /* 0x000fc60000201000 */
[----:B------:R-:W1:Y:S01]  /*2f00*/  LDC R4, c[0x0][0x618] ;  /* 0x00018600ff047b82 */ /* 0x000e620000000800 */
[----:B------:R-:W-:Y:S02]  /*2f10*/  IMAD.X R3, RZ, RZ, ~R0, P0 ;  /* 0x000000ffff037224 */ /* 0x000fe400000e0e00 */
[----:B------:R-:W-:Y:S01]  /*2f20*/  FMUL R6, R6, UR4 ;  /* 0x0000000406067c20 */ /* 0x000fe20008400000 */
[----:B------:R-:W-:Y:S01]  /*2f30*/  ULDC UR4, c[0x0][0x154] ;  /* 0x0000550000047ab9 */ /* 0x000fe20000000800 */
[-C--:B------:R-:W-:Y:S02]  /*2f40*/  IMAD R0, R3, R12.reuse, RZ ;  /* 0x0000000c03007224 */ /* 0x080fe400078e02ff */
[----:B------:R-:W-:Y:S01]  /*2f50*/  IMAD.MOV.U32 R3, RZ, RZ, R19 ;  /* 0x000000ffff037224 */ /* 0x000fe200078e0013 */
[----:B------:R-:W2:Y:S01]  /*2f60*/  LDC R9, c[0x0][0x608] ;  /* 0x00018200ff097b82 */ /* 0x000ea20000000800 */
[----:B------:R-:W3:Y:S01]  /*2f70*/  F2I.U32.TRUNC.NTZ R6, R6 ;  /* 0x0000000600067305 */ /* 0x000ee2000020f000 */
[----:B------:R-:W-:-:S04]  /*2f80*/  IMAD.WIDE.U32 R2, R5, R12, R2 ;  /* 0x0000000c05027225 */ /* 0x000fc800078e0002 */
[----:B------:R-:W-:Y:S02]  /*2f90*/  IMAD R5, R5, R13, R0 ;  /* 0x0000000d05057224 */ /* 0x000fe400078e0200 */
[----:B------:R-:W4:Y:S01]  /*2fa0*/  LDC R20, c[0x0][0x658] ;  /* 0x00019600ff147b82 */ /* 0x000f220000000800 */
[----:B0-----:R-:W-:Y:S01]  /*2fb0*/  ISETP.NE.U32.AND P0, PT, R24, RZ, PT ;  /* 0x000000ff1800720c */ /* 0x001fe20003f05070 */
[----:B------:R-:W-:Y:S01]  /*2fc0*/  IMAD.IADD R3, R3, 0x1, R5 ;  /* 0x0000000103037824 */ /* 0x000fe200078e0205 */
[----:B------:R-:W-:Y:S02]  /*2fd0*/  I2FP.F32.U32 R5, R15 ;  /* 0x0000000f00057245 */ /* 0x000fe40000201000 */
[----:B------:R-:W-:-:S03]  /*2fe0*/  ISETP.NE.AND.EX P0, PT, R25, RZ, PT, P0 ;  /* 0x000000ff1900720c */ /* 0x000fc60003f05300 */
[----:B------:R-:W0:Y:S01]  /*2ff0*/  LDC R7, c[0x0][0x144] ;  /* 0x00005100ff077b82 */ /* 0x000e220000000800 */
[-CC-:B-1----:R-:W-:Y:S01]  /*3000*/  SHF.R.U32.HI R0, RZ, R4.reuse, R3.reuse ;  /* 0x00000004ff007219 */ /* 0x182fe20000011603 */
[----:B------:R-:W-:Y:S01]  /*3010*/  FMUL R5, R5, UR4 ;  /* 0x0000000405057c20 */ /* 0x000fe20008400000 */
[----:B------:R-:W-:Y:S01]  /*3020*/  SHF.R.U64 R11, R2, R4, R3 ;  /* 0x00000004020b7219 */ /* 0x000fe20000001203 */
[----:B---3--:R-:W-:-:S04]  /*3030*/  IMAD.MOV R6, RZ, RZ, -R6 ;  /* 0x000000ffff067224 */ /* 0x008fc800078e0a06 */
[----:B------:R-:W1:Y:S01]  /*3040*/  LDC R12, c[0x0][0x148] ;  /* 0x00005200ff0c7b82 */ /* 0x000e620000000800 */
[-CC-:B--2---:R-:W-:Y:S02]  /*3050*/  SHF.R.U64 R8, R11, R9.reuse, R0.reuse ;  /* 0x000000090b087219 */ /* 0x184fe40000001200 */
[----:B------:R-:W-:Y:S02]  /*3060*/  SHF.R.U32.HI R3, RZ, R9, R0 ;  /* 0x00000009ff037219 */ /* 0x000fe40000011600 */
[----:B------:R2:W3:Y:S03]  /*3070*/  F2I.U32.TRUNC.NTZ R0, R5 ;  /* 0x0000000500007305 */ /* 0x0004e6000020f000 */
[----:B------:R-:W1:Y:S01]  /*3080*/  LDC R21, c[0x0][0x648] ;  /* 0x00019200ff157b82 */ /* 0x000e620000000800 */
[-CC-:B----4-:R-:W-:Y:S02]  /*3090*/  SHF.R.U64 R10, R8, R20.reuse, R3.reuse ;  /* 0x00000014080a7219 */ /* 0x190fe40000001203 */
[----:B------:R-:W-:-:S03]  /*30a0*/  SHF.R.U32.HI R3, RZ, R20, R3 ;  /* 0x00000014ff037219 */ /* 0x000fc60000011603 */
[----:B------:R-:W-:Y:S02]  /*30b0*/  IMAD.MOV.U32 R2, RZ, RZ, R10 ;  /* 0x000000ffff027224 */ /* 0x000fe400078e000a */
[----:B------:R-:W4:Y:S01]  /*30c0*/  LDC R32, c[0x0][0x638] ;  /* 0x00018e00ff207b82 */ /* 0x000f220000000800 */
[----:B0-----:R-:W-:-:S07]  /*30d0*/  IMAD R13, R7, R6, R14 ;  /* 0x00000006070d7224 */ /* 0x001fce00078e020e */
[----:B------:R-:W0:Y:S08]  /*30e0*/  LDC R33, c[0x0][0x610] ;  /* 0x00018400ff217b82 */ /* 0x000e300000000800 */
[----:B------:R-:W0:Y:S01]  /*30f0*/  LDC R34, c[0x0][0x600] ;  /* 0x00018000ff227b82 */ /* 0x000e220000000800 */
[----:B-123--:R-:W-:Y:S05]  /*3100*/  @!P0 BRA `(.L_x_42) ;  /* 0x0000000000288947 */ /* 0x00efea0003800000 */
        /* <DEDUP_REMOVED lines=10> */
.L_x_42:
[----:B------:R-:W-:Y:S01]  /*31b0*/  ISETP.NE.AND P0, PT, R23, 0x1, PT ;  /* 0x000000011700780c */ /* 0x000fe20003f05270 */
[----:B------:R-:W-:Y:S01]  /*31c0*/  IMAD.MOV R4, RZ, RZ, -R0 ;  /* 0x000000ffff047224 */ /* 0x000fe200078e0a00 */
[----:B------:R-:W-:Y:S02]  /*31d0*/  SHF.R.U64 R2, R2, R21, R3 ;  /* 0x0000001502027219 */ /* 0x000fe40000001203 */
[----:B------:R-:W-:Y:S02]  /*31e0*/  LOP3.LUT R0, R8, R43, RZ, 0xc0, !PT ;  /* 0x0000002b08007212 */ /* 0x000fe400078ec0ff */
[----:B------:R-:W-:Y:S01]  /*31f0*/  LOP3.LUT R11, R11, R42, RZ, 0xc0, !PT ;  /* 0x0000002a0b0b7212 */ /* 0x000fe200078ec0ff */
[----:B------:R-:W-:Y:S02]  /*3200*/  IMAD.MOV R3, RZ, RZ, -R2 ;  /* 0x000000ffff037224 */ /* 0x000fe400078e0a02 */
[----:B------:R-:W-:Y:S02]  /*3210*/  IMAD R24, R29, R2, R0 ;  /* 0x000000021d187224 */ /* 0x000fe400078e0200 */
[----:B----4-:R-:W-:-:S02]  /*3220*/  IMAD R0, R3, R32, R10 ;  /* 0x0000002003007224 */ /* 0x010fc400078e020a */
[----:B------:R-:W-:Y:S02]  /*3230*/  @P0 IMAD R13, R12, R4, R15 ;  /* 0x000000040c0d0224 */ /* 0x000fe400078e020f */
[----:B0-----:R-:W-:Y:S02]  /*3240*/  IMAD R3, R0, R34, R11 ;  /* 0x0000002200037224 */ /* 0x001fe400078e020b */
[----:B------:R-:W-:Y:S02]  /*3250*/  IMAD R24, R24, R33, R13 ;  /* 0x0000002118187224 */ /* 0x000fe400078e020d */
[----:B------:R-:W-:-:S03]  /*3260*/  IMAD.MOV.U32 R2, RZ, RZ, 0x1 ;  /* 0x00000001ff027424 */ /* 0x000fc600078e00ff */
[----:B------:R-:W-:Y:S02]  /*3270*/  SEL R25, R3, R24, !P0 ;  /* 0x0000001803197207 */ /* 0x000fe40004000000 */
[----:B------:R-:W-:Y:S02]  /*3280*/  PRMT R0, R2, 0x7610, R0 ;  /* 0x0000761002007816 */ /* 0x000fe40000000000 */
[----:B------:R-:W-:-:S07]  /*3290*/  SEL R24, R24, R3, !P0 ;  /* 0x0000000318187207 */ /* 0x000fce0004000000 */
.L_x_40:
[----:B------:R-:W-:Y:S01]  /*32a0*/  LOP3.LUT P0, RZ, R0, 0xff, RZ, 0xc0, !PT ;  /* 0x000000ff00ff7812 */ /* 0x000fe2000780c0ff */
[----:B------:R-:W-:Y:S01]  /*32b0*/  UIMAD.WIDE.U32 UR4, UR38, 0x51eb851f, URZ ;  /* 0x51eb851f260478a5 */ /* 0x000fe2000f8e003f */
[----:B------:R-:W-:-:S03]  /*32c0*/  LOP3.LUT R51, R51, 0x1, RZ, 0x3c, !PT ;  /* 0x0000000133337812 */ /* 0x000fc600078e3cff */
[----:B------:R-:W-:-:S04]  /*32d0*/  USHF.R.U32.HI UR4, URZ, 0x4, UR5 ;  /* 0x000000043f047899 */ /* 0x000fc80008011605 */
[----:B------:R-:W-:-:S04]  /*32e0*/  UIMAD UR38, UR4, -0x32, UR38 ;  /* 0xffffffce042678a4 */ /* 0x000fc8000f8e0226 */
[----:B------:R-:W-:Y:S08]  /*32f0*/  @P0 BRA `(.L_x_43) ;  /* 0xffffffe800280947 */ /* 0x000ff0000383ffff */
[----:B------:R-:W-:Y:S05]  /*3300*/  EXIT ;  /* 0x000000000000794d */ /* 0x000fea0003800000 */
.L_x_14:
[----:B------:R-:W-:-:S08]  /*3310*/  ISETP.NE.AND P0, PT, R0, RZ, PT ;  /* 0x000000ff0000720c */ /* 0x000fd00003f05270 */
[----:B--2--5:R-:W0:-:S00]  /*3320*/  USETMAXREG.DEALLOC.CTAPOOL 0x28 ;  /* 0x00000028000079c8 */ /* 0x024e0000080e0500 */
[----:B------:R-:W-:Y:S05]  /*3330*/  @P0 EXIT ;  /* 0x000000000000094d */ /* 0x000fea0003800000 */
[----:B0-----:R-:W-:Y:S01]  /*3340*/  LOP3.LUT P0, RZ, R7, 0xff, RZ, 0xc0, !PT ;  /* 0x000000ff07ff7812 */ /* 0x001fe2000780c0ff */
[----:B------:R-:W-:Y:S02]  /*3350*/  IMAD.MOV.U32 R0, RZ, RZ, 0x1 ;  /* 0x00000001ff007424 */ /* 0x000fe400078e00ff */
[----:B------:R-:W-:-:S10]  /*3360*/  IMAD.MOV.U32 R8, RZ, RZ, RZ ;  /* 0x000000ffff087224 */ /* 0x000fd400078e00ff */
[----:B------:R-:W-:Y:S05]  /*3370*/  @!P0 BRA `(.L_x_44) ;  /* 0x0000000c00108947 */ /* 0x000fea0003800000 */
[----:B------:R-:W-:Y:S01]  /*3380*/  LOP3.LUT P1, RZ, R2, 0x1f, RZ, 0xc0, !PT ;  /* 0x0000001f02ff7812 */ /* 0x000fe2000782c0ff */
[----:B------:R-:W-:Y:S01]  /*3390*/  ULDC UR5, c[0x0][0x658] ;  /* 0x0001960000057ab9 */ /* 0x000fe20000000800 */
[----:B------:R-:W-:Y:S01]  /*33a0*/  UMOV UR6, 0xffffffff ;  /* 0xffffffff00067882 */ /* 0x000fe20000000000 */
[----:B------:R-:W-:Y:S01]  /*33b0*/  BSSY B0, `(.L_x_44) ;  /* 0x00000c0000007945 */ /* 0x000fe20003800000 */
[----:B------:R-:W-:Y:S01]  /*33c0*/  USHF.L.U32 UR6, UR6, UR5, URZ ;  /* 0x0000000506067299 */ /* 0x000fe2000800063f */
[C---:B------:R-:W-:Y:S01]  /*33d0*/  ISETP.NE.AND P2, PT, R3.reuse, RZ, PT ;  /* 0x000000ff0300720c */ /* 0x040fe20003f45270 */
[----:B------:R-:W-:Y:S01]  /*33e0*/  IMAD.MOV.U32 R9, RZ, RZ, 0x1 ;  /* 0x00000001ff097424 */ /* 0x000fe200078e00ff */
[----:B------:R-:W-:Y:S01]  /*33f0*/  ISETP.NE.OR P1, PT, R3, RZ, !P1 ;  /* 0x000000ff0300720c */ /* 0x000fe20004f25670 */
[----:B------:R-:W-:Y:S01]  /*3400*/  IMAD.MOV.U32 R0, RZ, RZ, 0x1 ;  /* 0x00000001ff007424 */ /* 0x000fe200078e00ff */
[----:B------:R-:W-:Y:S01]  /*3410*/  LOP3.LUT R7, R18, 0x2, RZ, 0xfc, !PT ;  /* 0x0000000212077812 */ /* 0x000fe200078efcff */
[----:B------:R-:W-:Y:S01]  /*3420*/  IMAD.MOV.U32 R8, RZ, RZ, RZ ;  /* 0x000000ffff087224 */ /* 0x000fe200078e00ff */
[----:B------:R-:W-:Y:S01]  /*3430*/  ULDC UR4, c[0x0][0x600] ;  /* 0x0001800000047ab9 */ /* 0x000fe20000000800 */
[----:B------:R-:W-:Y:S01]  /*3440*/  UMOV UR7, 0x1 ;  /* 0x0000000100077882 */ /* 0x000fe20000000000 */
[----:B------:R-:W-:-:S02]  /*3450*/  UIADD3 UR19, UR40, 0x1, URZ ;  /* 0x0000000128137890 */ /* 0x000fc4000fffe03f */
[----:B------:R-:W-:Y:S02]  /*3460*/  UIADD3 UR15, UR4, -0x1, URZ ;  /* 0xffffffff040f7890 */ /* 0x000fe4000fffe03f */
[----:B------:R-:W-:Y:S02]  /*3470*/  USHF.L.U32 UR17, UR7, UR5, URZ ;  /* 0x0000000507117299 */ /* 0x000fe4000800063f */
[----:B------:R-:W-:Y:S01]  /*3480*/  ULOP3.LUT UR16, URZ, UR6, URZ, 0x33, !UPT ;  /* 0x000000063f107292 */ /* 0x000fe2000f8e333f */
[----:B------:R-:W-:-:S11]  /*3490*/  ULDC.64 UR20, c[0x0][0x198] ;  /* 0x0000660000147ab9 */ /* 0x000fd60000000a00 */
.L_x_56:
[----:B------:R-:W-:-:S03]  /*34a0*/  UMOV UR4, 0xffffffff ;  /* 0xffffffff00047882 */ /* 0x000fc60000000000 */
[----:B------:R-:W-:Y:S05]  /*34b0*/  BRA.DIV UR4, `(.L_x_45) ;  /* 0x0000002a04547947 */ /* 0x000fea000b800000 */
[----:B------:R-:W-:-:S13]  /*34c0*/  ELECT P0, URZ, PT ;  /* 0x00000000003f782f */ /* 0x000fda0003800000 */
.L_x_115:
[----:B------:R-:W0:Y:S01]  /*34d0*/  LDC R2, c[0x0][0x28c] ;  /* 0x0000a300ff027b82 */ /* 0x000e220000000800 */
[----:B------:R-:W-:Y:S01]  /*34e0*/  BSSY B1, `(.L_x_46) ;  /* 0x0000037000017945 */ /* 0x000fe20003800000 */
[----:B0-----:R-:W-:-:S13]  /*34f0*/  ISETP.LT.OR P0, PT, R2, 0x1, !P0 ;  /* 0x000000010200780c */ /* 0x001fda0004701670 */
[----:B------:R-:W-:Y:S05]  /*3500*/  @P0 BRA `(.L_x_47) ;  /* 0x0000000000d00947 */ /* 0x000fea0003800000 */
[----:B------:R-:W-:Y:S02]  /*3510*/  IMAD.SHL.U32 R25, R25, 0x8, RZ ;  /* 0x0000000819197824 */ /* 0x000fe400078e00ff */
[----:B------:R-:W-:Y:S02]  /*3520*/  IMAD.SHL.U32 R24, R24, 0x40, RZ ;  /* 0x0000004018187824 */ /* 0x000fe400078e00ff */
[----:B------:R-:W-:Y:S02]  /*3530*/  IMAD.MOV.U32 R12, RZ, RZ, RZ ;  /* 0x000000ffff0c7224 */ /* 0x000fe400078e00ff */
[----:B------:R-:W-:Y:S02]  /*3540*/  IMAD.U32 R13, RZ, RZ, UR19 ;  /* 0x00000013ff0d7e24 */ /* 0x000fe4000f8e00ff */
[----:B------:R-:W-:Y:S02]  /*3550*/  IMAD.MOV.U32 R2, RZ, RZ, R0 ;  /* 0x000000ffff027224 */ /* 0x000fe400078e0000 */
[----:B------:R-:W-:-:S07]  /*3560*/  IMAD.MOV.U32 R3, RZ, RZ, R8 ;  /* 0x000000ffff037224 */ /* 0x000fce00078e0008 */
.L_x_51:
[----:B------:R-:W0:Y:S01]  /*3570*/  S2R R5, SR_CgaCtaId ;  /* 0x0000000000057919 */ /* 0x000e220000008800 */
[----:B------:R-:W-:-:S04]  /*3580*/  MOV R4, 0x400 ;  /* 0x0000040000047802 */ /* 0x000fc80000000f00 */
[----:B0-----:R-:W-:Y:S02]  /*3590*/  LEA R10, R5, R4, 0x18 ;  /* 0x00000004050a7211 */ /* 0x001fe400078ec0ff */
[----:B------:R-:W-:Y:S01]  /*35a0*/  SHF.L.U32 R4, R2, 0x1f, RZ ;  /* 0x0000001f02047819 */ /* 0x000fe200000006ff */
[----:B------:R-:W0:Y:S02]  /*35b0*/  @!P2 LDC R5, c[0x0][0x500] ;  /* 0x00014000ff05ab82 */ /* 0x000e240000000800 */
[----:B------:R-:W-:-:S04]  /*35c0*/  IMAD R11, R3, 0x8, R10 ;  /* 0x00000008030b7824 */ /* 0x000fc800078e020a */
[----:B------:R-:W1:Y:S02]  /*35d0*/  SYNCS.PHASECHK.TRANS64.TRYWAIT P0, [R11+URZ+0x190], R4 ;  /* 0x000190040b0075a7 */ /* 0x000e64000800017f */
[----:B-1----:R-:W-:Y:S05]  /*35e0*/  @!P0 BRA `(.L_x_48) ;  /* 0x00000028002c8947 */ /* 0x002fea0003800000 */
.L_x_116:
[----:B-1----:R-:W-:Y:S01]  /*35f0*/  PRMT R4, R7, 0x9910, RZ ;  /* 0x0000991007047816 */ /* 0x002fe200000000ff */
[----:B0-----:R0:W-:Y:S03]  /*3600*/  @!P2 SYNCS.ARRIVE.TRANS64 RZ, [R11+URZ], R5 ;  /* 0x000000050bffa9a7 */ /* 0x0011e6000800003f */
[----:B------:R-:W-:-:S13]  /*3610*/  ISETP.NE.AND P0, PT, R4, 0x2, PT ;  /* 0x000000020400780c */ /* 0x000fda0003f05270 */
[----:B0-----:R-:W-:Y:S05]  /*3620*/  @P0 BRA `(.L_x_49) ;  /* 0x0000000000040947 */ /* 0x001fea0003800000 */
[----:B------:R-:W-:Y:S01]  /*3630*/  BPT.TRAP 0x1 ;  /* 0x000000040000795c */ /* 0x000fe20000300000 */
.L_x_49:
[----:B------:R-:W-:Y:S05]  /*3640*/  @P1 BRA `(.L_x_50) ;  /* 0x0000000000041947 */ /* 0x000fea0003800000 */
[----:B------:R-:W-:Y:S01]  /*3650*/  BPT.TRAP 0x1 ;  /* 0x000000040000795c */ /* 0x000fe20000300000 */
.L_x_50:
[--C-:B------:R-:W-:Y:S01]  /*3660*/  IMAD R4, R3, 0x1000, R10.reuse ;  /* 0x0000100003047824 */ /* 0x100fe200078e020a */
[----:B------:R-:W-:Y:S01]  /*3670*/  R2UR UR9, R11 ;  /* 0x000000000b0972ca */ /* 0x000fe200000e0000 */
[----:B------:R-:W-:Y:S01]  /*3680*/  IMAD R10, R3, 0x200, R10 ;  /* 0x00000200030a7824 */ /* 0x000fe200078e020a */
[----:B------:R-:W-:Y:S01]  /*3690*/  UIADD3 UR4, UP0, UR20, 0xf0, URZ ;  /* 0x000000f014047890 */ /* 0x000fe2000ff1e03f */
[----:B------:R-:W-:Y:S01]  /*36a0*/  VIADD R13, R13, 0xffffffff ;  /* 0xffffffff0d0d7836 */ /* 0x000fe20000000000 */
[----:B------:R-:W-:Y:S01]  /*36b0*/  R2UR UR5, R4 ;  /* 0x00000000040572ca */ /* 0x000fe200000e0000 */
[----:B------:R-:W-:Y:S01]  /*36c0*/  UIADD3 UR22, UP1, UR20, 0x1f0, URZ ;  /* 0x000001f014167890 */ /* 0x000fe2000ff3e03f */
[----:B------:R-:W-:Y:S01]  /*36d0*/  R2UR UR8, R10 ;  /* 0x000000000a0872ca */ /* 0x000fe200000e0000 */
[----:B------:R-:W-:Y:S01]  /*36e0*/  VIADD R3, R3, 0x1 ;  /* 0x0000000103037836 */ /* 0x000fe20000000000 */
[----:B------:R-:W-:Y:S01]  /*36f0*/  R2UR UR11, R24 ;  /* 0x00000000180b72ca */ /* 0x000fe200000e0000 */
[----:B------:R-:W-:Y:S01]  /*3700*/  UIADD3.X UR23, URZ, UR21, URZ, UP1, !UPT ;  /* 0x000000153f177290 */ /* 0x000fe20008ffe43f */
[C---:B------:R-:W-:Y:S01]  /*3710*/  R2UR UR10, R12.reuse ;  /* 0x000000000c0a72ca */ /* 0x040fe200000e0000 */
[----:B------:R-:W-:Y:S01]  /*3720*/  UMOV UR6, 0x0 ;  /* 0x0000000000067882 */ /* 0x000fe20000000000 */
[----:B------:R-:W-:Y:S01]  /*3730*/  R2UR UR12, R27 ;  /* 0x000000001b0c72ca */ /* 0x000fe200000e0000 */
[----:B------:R-:W-:Y:S01]  /*3740*/  UMOV UR7, 0x10000000 ;  /* 0x1000000000077882 */ /* 0x000fe20000000000 */
[----:B------:R-:W-:Y:S01]  /*3750*/  R2UR UR18, R25 ;  /* 0x00000000191272ca */ /* 0x000fe200000e0000 */
[----:B------:R-:W-:Y:S01]  /*3760*/  VIADD R12, R12, 0x20 ;  /* 0x000000200c0c7836 */ /* 0x000fe20000000000 */
[----:B------:R-:W-:Y:S01]  /*3770*/  ISETP.GT.AND P3, PT, R13, 0x1, PT ;  /* 0x000000010d00780c */ /* 0x000fe20003f64270 */
[----:B------:R-:W-:Y:S01]  /*3780*/  UIADD3 UR13, UR5, 0x400, URZ ;  /* 0x00000400050d7890 */ /* 0x000fe2000fffe03f */
[----:B------:R-:W-:Y:S01]  /*3790*/  ISETP.NE.AND P0, PT, R3, 0x32, PT ;  /* 0x000000320300780c */ /* 0x000fe20003f05270 */
[----:B------:R-:W-:-:S02]  /*37a0*/  UIADD3.X UR5, URZ, UR21, URZ, UP0, !UPT ;  /* 0x000000153f057290 */ /* 0x000fc400087fe43f */
[----:B------:R-:W-:Y:S01]  /*37b0*/  UIADD3 UR14, UR8, 0x32400, URZ ;  /* 0x00032400080e7890 */ /* 0x000fe2000fffe03f */
[----:B------:R-:W-:Y:S02]  /*37c0*/  SEL R5, RZ, 0x1, P0 ;  /* 0x00000001ff057807 */ /* 0x000fe40000000000 */
[----:B------:R-:W-:Y:S01]  /*37d0*/  UMOV UR8, UR13 ;  /* 0x0000000d00087c82 */ /* 0x000fe20008000000 */
[----:B------:R-:W-:Y:S02]  /*37e0*/  SEL R3, R3, RZ, P0 ;  /* 0x000000ff03037207 */ /* 0x000fe40000000000 */
[----:B------:R-:W-:Y:S01]  /*37f0*/  LOP3.LUT R2, R2, R5, RZ, 0x3c, !PT ;  /* 0x0000000502027212 */ /* 0x000fe200078e3cff */
[----:B------:R0:W-:Y:S02]  /*3800*/  UTMALDG.3D [UR8], [UR4], desc[UR6] ;  /* 0x00000608040075b4 */ /* 0x0001e40008011000 */
[----:B0-----:R-:W-:Y:S01]  /*3810*/  UMOV UR8, UR14 ;  /* 0x0000000e00087c82 */ /* 0x001fe20008000000 */
[----:B------:R-:W-:-:S02]  /*3820*/  UMOV UR11, UR18 ;  /* 0x00000012000b7c82 */ /* 0x000fc40008000000 */
[----:B------:R0:W-:Y:S02]  /*3830*/  UTMALDG.3D [UR8], [UR22], desc[UR6] ;  /* 0x00000608160075b4 */ /* 0x0001e40008011000 */
[----:B0-----:R-:W-:Y:S05]  /*3840*/  @P3 BRA `(.L_x_51) ;  /* 0xfffffffc00483947 */ /* 0x001fea000383ffff */
.L_x_47:
[----:B------:R-:W-:Y:S05]  /*3850*/  BSYNC B1 ;  /* 0x0000000000017941 */ /* 0x000fea0003800000 */
.L_x_46:
[----:B------:R-:W-:Y:S01]  /*3860*/  LOP3.LUT P3, RZ, R9, 0xff, RZ, 0xc0, !PT ;  /* 0x000000ff09ff7812 */ /* 0x000fe2000786c0ff */
[----:B------:R-:W-:Y:S01]  /*3870*/  VIADD R8, R8, UR40 ;  /* 0x0000002808087c36 */ /* 0x000fe20008000000 */
[----:B------:R-:W-:Y:S01]  /*3880*/  ULDC.64 UR4, c[0x0][0x650] ;  /* 0x0001940000047ab9 */ /* 0x000fe20000000a00 */
[----:B------:R-:W-:Y:S01]  /*3890*/  IMAD.U32 R5, RZ, RZ, UR40 ;  /* 0x00000028ff057e24 */ /* 0x000fe2000f8e00ff */
[----:B------:R-:W-:Y:S01]  /*38a0*/  UISETP.GE.U32.AND UP0, UPT, UR40, 0x32, UPT ;  /* 0x000000322800788c */ /* 0x000fe2000bf06070 */
[----:B------:R-:W-:Y:S01]  /*38b0*/  BSSY B1, `(.L_x_52) ;  /* 0x000006d000017945 */ /* 0x000fe20003800000 */
[----:B------:R-:W-:Y:S01]  /*38c0*/  ISETP.GT.U32.AND P0, PT, R8, 0x31, PT ;  /* 0x000000310800780c */ /* 0x000fe20003f04070 */
[----:B------:R-:W-:Y:S01]  /*38d0*/  IMAD.MOV.U32 R24, RZ, RZ, -0x1 ;  /* 0xffffffffff187424 */ /* 0x000fe200078e00ff */
[----:B------:R-:W-:Y:S01]  /*38e0*/  PRMT R9, RZ, 0x7610, R9 ;  /* 0x00007610ff097816 */ /* 0x000fe20000000009 */
[----:B------:R-:W-:Y:S01]  /*38f0*/  IMAD.MOV.U32 R25, RZ, RZ, -0x1 ;  /* 0xffffffffff197424 */ /* 0x000fe200078e00ff */
[----:B------:R-:W-:Y:S01]  /*3900*/  ISETP.LT.U32.AND P0, PT, R5, 0x32, P0 ;  /* 0x000000320500780c */ /* 0x000fe20000701070 */
[----:B------:R-:W-:Y:S01]  /*3910*/  IMAD.MOV.U32 R27, RZ, RZ, -0x1 ;  /* 0xffffffffff1b7424 */ /* 0x000fe200078e00ff */
[----:B------:R-:W-:Y:S01]  /*3920*/  PLOP3.LUT P4, PT, PT, PT, UP0, 0x80, 0x0 ;  /* 0x000000000000781c */ /* 0x000fe20003f8f008 */
[----:B------:R-:W0:Y:S01]  /*3930*/  @P3 S2R R3, SR_CgaCtaId ;  /* 0x0000000000033919 */ /* 0x000e220000008800 */
[----:B------:R-:W-:-:S04]  /*3940*/  @P3 MOV R2, 0x400 ;  /* 0x0000040000023802 */ /* 0x000fc80000000f00 */
[----:B0-----:R-:W-:Y:S01]  /*3950*/  @P3 LEA R4, R3, R2, 0x18 ;  /* 0x0000000203043211 */ /* 0x001fe200078ec0ff */
[----:B------:R-:W-:-:S03]  /*3960*/  IMAD.WIDE.U32 R2, R8, 0x51eb851f, RZ ;  /* 0x51eb851f08027825 */ /* 0x000fc600078e00ff */
[----:B------:R0:W-:Y:S01]  /*3970*/  @P3 SYNCS.ARRIVE.TRANS64.A1T0 RZ, [R4+URZ+0x358], RZ ;  /* 0x000358ff04ff39a7 */ /* 0x0001e2000810003f */
[----:B------:R-:W-:Y:S02]  /*3980*/  IADD3 R22, P3, R22, R16, RZ ;  /* 0x0000001016167210 */ /* 0x000fe40007f7e0ff */
[----:B------:R-:W-:Y:S02]  /*3990*/  SHF.R.U32.HI R5, RZ, 0x4, R3 ;  /* 0x00000004ff057819 */ /* 0x000fe40000011603 */
[----:B------:R-:W-:Y:S01]  /*39a0*/  SEL R3, RZ, 0x1, !P0 ;  /* 0x00000001ff037807 */ /* 0x000fe20004000000 */
[----:B------:R-:W-:Y:S01]  /*39b0*/  IMAD.X R19, R19, 0x1, R6, P3 ;  /* 0x0000000113137824 */ /* 0x000fe200018e0606 */
[----:B------:R-:W-:Y:S01]  /*39c0*/  ISETP.GE.U32.AND P0, PT, R22, UR4, PT ;  /* 0x0000000416007c0c */ /* 0x000fe2000bf06070 */
[----:B------:R-:W-:Y:S01]  /*39d0*/  IMAD R8, R5, -0x32, R8 ;  /* 0xffffffce05087824 */ /* 0x000fe200078e0208 */
[----:B------:R-:W-:Y:S02]  /*39e0*/  LOP3.LUT R0, R0, R3, RZ, 0x3c, !PT ;  /* 0x0000000300007212 */ /* 0x000fe400078e3cff */
[----:B------:R-:W-:-:S02]  /*39f0*/  ISETP.GE.U32.AND.EX P0, PT, R19, UR5, PT, P0 ;  /* 0x0000000513007c0c */ /* 0x000fc4000bf06100 */
[----:B------:R-:W-:Y:S02]  /*3a00*/  @P4 LOP3.LUT R0, R0, 0x1, R5, 0x78, !PT ;  /* 0x0000000100004812 */ /* 0x000fe400078e7805 */
[----:B------:R-:W-:-:S09]  /*3a10*/  PRMT R2, RZ, 0x7610, R2 ;  /* 0x00007610ff027816 */ /* 0x000fd20000000002 */
[----:B0-----:R-:W-:Y:S05]  /*3a20*/  @P0 BRA `(.L_x_53) ;  /* 0x0000000400540947 */ /* 0x001fea0003800000 */
[----:B------:R-:W0:Y:S01]  /*3a30*/  S2R R11, SR_CTAID.X ;  /* 0x00000000000b7919 */ /* 0x000e220000002500 */
[----:B------:R-:W-:Y:S01]  /*3a40*/  ULDC.64 UR4, c[0x0][0x628] ;  /* 0x00018a0000047ab9 */ /* 0x000fe20000000a00 */
[----:B------:R-:W1:Y:S01]  /*3a50*/  LDC R12, c[0x0][0x144] ;  /* 0x00005100ff0c7b82 */ /* 0x000e620000000800 */
[----:B------:R-:W-:Y:S01]  /*3a60*/  ISETP.NE.U32.AND P0, PT, RZ, UR4, PT ;  /* 0x00000004ff007c0c */ /* 0x000fe2000bf05070 */
[----:B------:R-:W2:Y:S01]  /*3a70*/  S2R R10, SR_CTAID.Y ;  /* 0x00000000000a7919 */ /* 0x000ea20000002600 */
[----:B------:R-:W-:Y:S01]  /*3a80*/  ULDC UR6, c[0x0][0x150] ;  /* 0x0000540000067ab9 */ /* 0x000fe20000000800 */
[----:B------:R-:W-:Y:S01]  /*3a90*/  ULDC UR7, c[0x0][0x630] ;  /* 0x00018c0000077ab9 */ /* 0x000fe20000000800 */
[----:B------:R-:W-:Y:S01]  /*3aa0*/  ISETP.NE.AND.EX P0, PT, RZ, UR5, PT, P0 ;  /* 0x00000005ff007c0c */ /* 0x000fe2000bf05300 */
[----:B------:R-:W-:Y:S01]  /*3ab0*/  IMAD.MOV.U32 R2, RZ, RZ, R22 ;  /* 0x000000ffff027224 */ /* 0x000fe200078e0016 */
[----:B0-----:R-:W-:-:S05]  /*3ac0*/  I2FP.F32.U32 R3, R11 ;  /* 0x0000000b00037245 */ /* 0x001fca0000201000 */
[----:B------:R-:W-:Y:S01]  /*3ad0*/  FMUL R14, R3, UR6 ;  /* 0x00000006030e7c20 */ /* 0x000fe20008400000 */
[----:B------:R-:W-:-:S05]  /*3ae0*/  IMAD.MOV.U32 R3, RZ, RZ, R19 ;  /* 0x000000ffff037224 */ /* 0x000fca00078e0013 */
[----:B--2---:R-:W-:Y:S05]  /*3af0*/  @!P0 BRA `(.L_x_54) ;  /* 0x0000000000288947 */ /* 0x004fea0003800000 */
[----:B------:R-:W-:Y:S02]  /*3b00*/  ULDC UR6, c[0x0][0x634] ;  /* 0x00018d0000067ab9 */ /* 0x000fe40000000800 */
[----:B------:R-:W-:-:S05]  /*3b10*/  IADD3 R3, P0, R22, UR6, RZ ;  /* 0x0000000616037c10 */ /* 0x000fca000ff1e0ff */
[----:B------:R-:W-:-:S04]  /*3b20*/  IMAD.X R13, RZ, RZ, R19, P0 ;  /* 0x000000ffff0d7224 */ /* 0x000fc800000e0613 */
[----:B------:R-:W-:-:S04]  /*3b30*/  IMAD.WIDE.U32 R4, R13, UR4, RZ ;  /* 0x000000040d047c25 */ /* 0x000fc8000f8e00ff */
[----:B------:R-:W-:-:S04]  /*3b40*/  IMAD.WIDE.U32 R4, P0, R3, UR5, R4 ;  /* 0x0000000503047c25 */ /* 0x000fc8000f800004 */
[----:B------:R-:W-:-:S04]  /*3b50*/  IMAD.WIDE.U32 R2, R3, UR4, RZ ;  /* 0x0000000403027c25 */ /* 0x000fc8000f8e00ff */
[----:B------:R-:W-:Y:S01]  /*3b60*/  IMAD.MOV.U32 R2, RZ, RZ, R5 ;  /* 0x000000ffff027224 */ /* 0x000fe200078e0005 */
[----:B------:R-:W-:Y:S01]  /*3b70*/  IADD3 RZ, P3, R3, R4, RZ ;  /* 0x0000000403ff7210 */ /* 0x000fe20007f7e0ff */
[----:B------:R-:W-:-:S04]  /*3b80*/  IMAD.X R3, RZ, RZ, RZ, P0 ;  /* 0x000000ffff037224 */ /* 0x000fc800000e06ff */
[----:B------:R-:W-:-:S08]  /*3b90*/  IMAD.WIDE.U32.X R2, R13, UR5, R2, P3 ;  /* 0x000000050d027c25 */ /* 0x000fd000098e0402 */
.L_x_54:
[--C-:B------:R-:W-:Y:S01]  /*3ba0*/  SHF.R.U64 R27, R2, UR7, R3.reuse ;  /* 0x00000007021b7c19 */ /* 0x100fe20008001203 */
[----:B------:R-:W0:Y:S01]  /*3bb0*/  F2I.U32.TRUNC.NTZ R14, R14 ;  /* 0x0000000e000e7305 */ /* 0x000e22000020f000 */
[----:B------:R-:W-:Y:S01]  /*3bc0*/  SHF.R.U32.HI R2, RZ, UR7, R3 ;  /* 0x00000007ff027c19 */ /* 0x000fe20008011603 */
[----:B------:R-:W-:Y:S01]  /*3bd0*/  ULDC.64 UR4, c[0x0][0x620] ;  /* 0x0001880000047ab9 */ /* 0x000fe20000000a00 */
[----:B------:R-:W-:Y:S01]  /*3be0*/  IADD3 R5, P0, RZ, -R27, RZ ;  /* 0x8000001bff057210 */ /* 0x000fe20007f1e0ff */
[----:B------:R-:W-:Y:S01]  /*3bf0*/  IMAD.MOV.U32 R3, RZ, RZ, R19 ;  /* 0x000000ffff037224 */ /* 0x000fe200078e0013 */
[----:B------:R-:W-:Y:S01]  /*3c00*/  ULDC.64 UR6, c[0x0][0x640] ;  /* 0x0001900000067ab9 */ /* 0x000fe20000000a00 */
[----:B------:R-:W2:Y:S02]  /*3c10*/  LDC R15, c[0x0][0x148] ;  /* 0x00005200ff0f7b82 */ /* 0x000ea40000000800 */
[----:B------:R-:W-:Y:S01]  /*3c20*/  IMAD.X R2, RZ, RZ, ~R2, P0 ;  /* 0x000000ffff027224 */ /* 0x000fe200000e0e02 */
[----:B------:R-:W-:-:S03]  /*3c30*/  ISETP.NE.U32.AND P0, PT, RZ, UR6, PT ;  /* 0x00000006ff007c0c */ /* 0x000fc6000bf05070 */
[----:B------:R-:W-:Y:S01]  /*3c40*/  IMAD R4, R2, UR4, RZ ;  /* 0x0000000402047c24 */ /* 0x000fe2000f8e02ff */
[----:B------:R-:W-:Y:S01]  /*3c50*/  ISETP.NE.AND.EX P0, PT, RZ, UR7, PT, P0 ;  /* 0x00000007ff007c0c */ /* 0x000fe2000bf05300 */
[----:B------:R-:W-:-:S04]  /*3c60*/  IMAD.MOV.U32 R2, RZ, RZ, R22 ;  /* 0x000000ffff027224 */ /* 0x000fc800078e0016 */
[----:B------:R-:W-:Y:S01]  /*3c70*/  IMAD.WIDE.U32 R2, R5, UR4, R2 ;  /* 0x0000000405027c25 */ /* 0x000fe2000f8e0002 */
[----:B------:R-:W-:-:S03]  /*3c80*/  ULDC UR4, c[0x0][0x618] ;  /* 0x0001860000047ab9 */ /* 0x000fc60000000800 */
[----:B------:R-:W-:Y:S01]  /*3c90*/  IMAD R5, R5, UR5, R4 ;  /* 0x0000000505057c24 */ /* 0x000fe2000f8e0204 */
[----:B------:R-:W-:Y:S01]  /*3ca0*/  ULDC UR5, c[0x0][0x154] ;  /* 0x0000550000057ab9 */ /* 0x000fe20000000800 */
[----:B0-----:R-:W-:Y:S02]  /*3cb0*/  IMAD.MOV R4, RZ, RZ, -R14 ;  /* 0x000000ffff047224 */ /* 0x001fe400078e0a0e */
[----:B------:R-:W-:Y:S02]  /*3cc0*/  IMAD.IADD R3, R3, 0x1, R5 ;  /* 0x0000000103037824 */ /* 0x000fe400078e0205 */
[----:B-1----:R-:W-:Y:S01]  /*3cd0*/  IMAD R11, R12, R4, R11 ;  /* 0x000000040c0b7224 */ /* 0x002fe200078e020b */
[----:B------:R-:W-:Y:S02]  /*3ce0*/  I2FP.F32.U32 R4, R10 ;  /* 0x0000000a00047245 */ /* 0x000fe40000201000 */
[--C-:B------:R-:W-:Y:S02]  /*3cf0*/  SHF.R.U64 R12, R2, UR4, R3.reuse ;  /* 0x00000004020c7c19 */ /* 0x100fe40008001203 */
[----:B------:R-:W-:Y:S01]  /*3d00*/  SHF.R.U32.HI R3, RZ, UR4, R3 ;  /* 0x00000004ff037c19 */ /* 0x000fe20008011603 */
[----:B------:R-:W-:Y:S01]  /*3d10*/  FMUL R4, R4, UR5 ;  /* 0x0000000504047c20 */ /* 0x000fe20008400000 */
[----:B------:R-:W-:-:S02]  /*3d20*/  ULDC UR4, c[0x0][0x608] ;  /* 0x0001820000047ab9 */ /* 0x000fc40000000800 */
[--C-:B------:R-:W-:Y:S01]  /*3d30*/  SHF.R.U64 R14, R12, UR4, R3.reuse ;  /* 0x000000040c0e7c19 */ /* 0x100fe20008001203 */
[----:B------:R0:W1:Y:S01]  /*3d40*/  F2I.U32.TRUNC.NTZ R20, R4 ;  /* 0x0000000400147305 */ /* 0x000062000020f000 */
[----:B------:R-:W-:Y:S01]  /*3d50*/  SHF.R.U32.HI R3, RZ, UR4, R3 ;  /* 0x00000004ff037c19 */ /* 0x000fe20008011603 */
[----:B------:R-:W-:-:S03]  /*3d60*/  ULDC UR4, c[0x0][0x658] ;  /* 0x0001960000047ab9 */ /* 0x000fc60000000800 */
[--C-:B------:R-:W-:Y:S02]  /*3d70*/  SHF.R.U64 R13, R14, UR4, R3.reuse ;  /* 0x000000040e0d7c19 */ /* 0x100fe40008001203 */
[----:B------:R-:W-:-:S03]  /*3d80*/  SHF.R.U32.HI R21, RZ, UR4, R3 ;  /* 0x00000004ff157c19 */ /* 0x000fc60008011603 */
[----:B------:R-:W-:Y:S02]  /*3d90*/  IMAD.MOV.U32 R2, RZ, RZ, R13 ;  /* 0x000000ffff027224 */ /* 0x000fe400078e000d */
[----:B------:R-:W-:Y:S01]  /*3da0*/  IMAD.MOV.U32 R3, RZ, RZ, R21 ;  /* 0x000000ffff037224 */ /* 0x000fe200078e0015 */
[----:B0-----:R-:W-:Y:S06]  /*3db0*/  @!P0 BRA `(.L_x_55) ;  /* 0x0000000000288947 */ /* 0x001fec0003800000 */
        /* <DEDUP_REMOVED lines=10> */
.L_x_55:
[----:B------:R-:W-:Y:S01]  /*3e60*/  ISETP.NE.AND P0, PT, R23, 0x1, PT ;  /* 0x000000011700780c */ /* 0x000fe20003f05270 */
[----:B------:R-:W-:Y:S01]  /*3e70*/  ULDC UR4, c[0x0][0x648] ;  /* 0x0001920000047ab9 */ /* 0x000fe20000000800 */
[----:B------:R-:W-:Y:S01]  /*3e80*/  LOP3.LUT R14, R14, UR16, RZ, 0xc0, !PT ;  /* 0x000000100e0e7c12 */ /* 0x000fe2000f8ec0ff */
[----:B-1----:R-:W-:Y:S01]  /*3e90*/  IMAD.MOV R20, RZ, RZ, -R20 ;  /* 0x000000ffff147224 */ /* 0x002fe200078e0a14 */
[----:B------:R-:W-:Y:S01]  /*3ea0*/  SHF.R.U64 R3, R2, UR4, R3 ;  /* 0x0000000402037c19 */ /* 0x000fe20008001203 */
[----:B------:R-:W-:Y:S01]  /*3eb0*/  ULDC UR4, c[0x0][0x638] ;  /* 0x00018e0000047ab9 */ /* 0x000fe20000000800 */
[----:B------:R-:W-:Y:S01]  /*3ec0*/  LOP3.LUT R24, R12, UR15, RZ, 0xc0, !PT ;  /* 0x0000000f0c187c12 */ /* 0x000fe2000f8ec0ff */
[----:B------:R-:W-:Y:S02]  /*3ed0*/  ULDC UR5, c[0x0][0x610] ;  /* 0x0001840000057ab9 */ /* 0x000fe40000000800 */
[----:B------:R-:W-:Y:S02]  /*3ee0*/  IMAD.MOV R2, RZ, RZ, -R3 ;  /* 0x000000ffff027224 */ /* 0x000fe400078e0a03 */
[----:B------:R-:W-:-:S02]  /*3ef0*/  IMAD R14, R3, UR17, R14 ;  /* 0x00000011030e7c24 */ /* 0x000fc4000f8e020e */
[----:B--2---:R-:W-:Y:S02]  /*3f00*/  @P0 IMAD R11, R15, R20, R10 ;  /* 0x000000140f0b0224 */ /* 0x004fe400078e020a */
[----:B------:R-:W-:Y:S01]  /*3f10*/  IMAD R13, R2, UR4, R13 ;  /* 0x00000004020d7c24 */ /* 0x000fe2000f8e020d */
[----:B------:R-:W-:Y:S01]  /*3f20*/  ULDC UR4, c[0x0][0x600] ;  /* 0x0001800000047ab9 */ /* 0x000fe20000000800 */
[----:B------:R-:W-:Y:S02]  /*3f30*/  IMAD R11, R14, UR5, R11 ;  /* 0x000000050e0b7c24 */ /* 0x000fe4000f8e020b */
[----:B------:R-:W-:Y:S02]  /*3f40*/  IMAD R24, R13, UR4, R24 ;  /* 0x000000040d187c24 */ /* 0x000fe4000f8e0218 */
[----:B------:R-:W-:-:S03]  /*3f50*/  IMAD.MOV.U32 R2, RZ, RZ, 0x1 ;  /* 0x00000001ff027424 */ /* 0x000fc600078e00ff */
[----:B------:R-:W-:Y:S02]  /*3f60*/  SEL R25, R24, R11, !P0 ;  /* 0x0000000b18197207 */ /* 0x000fe40004000000 */
[----:B------:R-:W-:-:S07]  /*3f70*/  SEL R24, R11, R24, !P0 ;  /* 0x000000180b187207 */ /* 0x000fce0004000000 */
.L_x_53:
[----:B------:R-:W-:Y:S05]  /*3f80*/  BSYNC B1 ;  /* 0x0000000000017941 */ /* 0x000fea0003800000 */
.L_x_52:
[----:B------:R-:W-:-:S13]  /*3f90*/  LOP3.LUT P0, RZ, R2, 0xff, RZ, 0xc0, !PT ;  /* 0x000000ff02ff7812 */ /* 0x000fda000780c0ff */
[----:B------:R-:W-:Y:S05]  /*3fa0*/  @P0 BRA `(.L_x_56) ;  /* 0xfffffff4003c0947 */ /* 0x000fea000383ffff */
[----:B------:R-:W-:Y:S05]  /*3fb0*/  BSYNC B0 ;  /* 0x0000000000007941 */ /* 0x000fea0003800000 */
.L_x_44:
[----:B------:R-:W-:-:S03]  /*3fc0*/  UMOV UR4, 0xffffffff ;  /* 0xffffffff00047882 */ /* 0x000fc60000000000 */
[----:B------:R-:W-:Y:S05]  /*3fd0*/  BRA.DIV UR4, `(.L_x_57) ;  /* 0x0000001e04c47947 */ /* 0x000fea000b800000 */
[----:B------:R-:W-:-:S13]  /*3fe0*/  ELECT P0, URZ, PT ;  /* 0x00000000003f782f */ /* 0x000fda0003800000 */
.L_x_119:
[----:B------:R-:W-:Y:S04]  /*3ff0*/  BSSY B0, `(.L_x_58) ;  /* 0x00001c9000007945 */ /* 0x000fe80003800000 */
[----:B------:R-:W-:Y:S05]  /*4000*/  @!P0 BRA `(.L_x_59) ;  /* 0x0000001c001c8947 */ /* 0x000fea0003800000 */
[----:B------:R-:W-:-:S04]  /*4010*/  LOP3.LUT R18, R18, 0x2, RZ, 0xfc, !PT ;  /* 0x0000000212127812 */ /* 0x000fc800078efcff */
[----:B------:R-:W-:-:S13]  /*4020*/  ISETP.NE.AND P0, PT, R18, 0x3, PT ;  /* 0x000000031200780c */ /* 0x000fda0003f05270 */
[----:B------:R-:W-:Y:S05]  /*4030*/  @!P0 BRA `(.L_x_60) ;  /* 0x0000000000048947 */ /* 0x000fea0003800000 */
[----:B------:R-:W-:Y:S01]  /*4040*/  BPT.TRAP 0x1 ;  /* 0x000000040000795c */ /* 0x000fe20000300000 */
.L_x_60:
[----:B------:R-:W0:Y:S01]  /*4050*/  S2R R3, SR_CgaCtaId ;  /* 0x0000000000037919 */ /* 0x000e220000008800 */
[----:B------:R-:W-:-:S04]  /*4060*/  MOV R2, 0x400 ;  /* 0x0000040000027802 */ /* 0x000fc80000000f00 */
[----:B0-----:R-:W-:Y:S02]  /*4070*/  LEA R3, R3, R2, 0x18 ;  /* 0x0000000203037211 */ /* 0x001fe400078ec0ff */
[----:B------:R-:W-:-:S03]  /*4080*/  SHF.L.U32 R2, R0, 0x1f, RZ ;  /* 0x0000001f00027819 */ /* 0x000fc600000006ff */
[----:B------:R-:W-:-:S04]  /*4090*/  VIADD R3, R3, 0x190 ;  /* 0x0000019003037836 */ /* 0x000fc80000000000 */
[C---:B------:R-:W-:Y:S02]  /*40a0*/  IMAD R7, R8.reuse, 0x8, R3 ;  /* 0x0000000808077824 */ /* 0x040fe400078e0203 */
[----:B------:R-:W-:Y:S02]  /*40b0*/  VIADD R8, R8, 0x1 ;  /* 0x0000000108087836 */ /* 0x000fe40000000000 */
[----:B------:R-:W0:Y:S03]  /*40c0*/  SYNCS.PHASECHK.TRANS64.TRYWAIT P0, [R7+URZ], R2 ;  /* 0x00000002070075a7 */ /* 0x000e26000800017f */
[----:B------:R-:W-:-:S04]  /*40d0*/  ISETP.NE.AND P1, PT, R8, 0x32, PT ;  /* 0x000000320800780c */ /* 0x000fc80003f25270 */
[----:B------:R-:W-:Y:S02]  /*40e0*/  SEL R5, RZ, 0x1, P1 ;  /* 0x00000001ff057807 */ /* 0x000fe40000800000 */
[----:B------:R-:W-:Y:S02]  /*40f0*/  SEL R8, R8, RZ, P1 ;  /* 0x000000ff08087207 */ /* 0x000fe40000800000 */
[----:B------:R-:W-:-:S03]  /*4100*/  LOP3.LUT R5, R0, R5, RZ, 0x3c, !PT ;  /* 0x0000000500057212 */ /* 0x000fc600078e3cff */
[----:B------:R-:W-:Y:S01]  /*4110*/  IMAD R9, R8, 0x8, R3 ;  /* 0x0000000808097824 */ /* 0x000fe200078e0203 */
[----:B------:R-:W-:Y:S01]  /*4120*/  SHF.L.U32 R4, R5, 0x1f, RZ ;  /* 0x0000001f05047819 */ /* 0x000fe200000006ff */
[----:B0-----:R-:W-:Y:S06]  /*4130*/  @!P0 BRA `(.L_x_61) ;  /* 0x0000001c00908947 */ /* 0x001fec0003800000 */
.L_x_120:
[----:B------:R-:W1:Y:S01]  /*4140*/  SYNCS.PHASECHK.TRANS64.TRYWAIT P0, [R9+URZ], R4 ;  /* 0x00000004090075a7 */ /* 0x000e62000800017f */
[----:B------:R-:W-:-:S05]  /*4150*/  VIADD R0, R8, 0x1 ;  /* 0x0000000108007836 */ /* 0x000fca0000000000 */
[----:B------:R-:W-:-:S04]  /*4160*/  ISETP.NE.AND P1, PT, R0, 0x32, PT ;  /* 0x000000320000780c */ /* 0x000fc80003f25270 */
[----:B0-----:R-:W-:Y:S02]  /*4170*/  SEL R2, RZ, 0x1, P1 ;  /* 0x00000001ff027807 */ /* 0x001fe40000800000 */
[----:B------:R-:W-:Y:S02]  /*4180*/  SEL R0, R0, RZ, P1 ;  /* 0x000000ff00007207 */ /* 0x000fe40000800000 */
[----:B------:R-:W-:-:S03]  /*4190*/  LOP3.LUT R7, R5, R2, RZ, 0x3c, !PT ;  /* 0x0000000205077212 */ /* 0x000fc600078e3cff */
[----:B------:R-:W-:Y:S01]  /*41a0*/  IMAD R6, R0, 0x8, R3 ;  /* 0x0000000800067824 */ /* 0x000fe200078e0203 */
[----:B------:R-:W-:Y:S01]  /*41b0*/  SHF.L.U32 R5, R7, 0x1f, RZ ;  /* 0x0000001f07057819 */ /* 0x000fe200000006ff */
[----:B-1----:R-:W-:Y:S06]  /*41c0*/  @!P0 BRA `(.L_x_62) ;  /* 0x0000001c00808947 */ /* 0x002fec0003800000 */
.L_x_121:
[----:B------:R-:W1:Y:S01]  /*41d0*/  SYNCS.PHASECHK.TRANS64.TRYWAIT P0, [R6+URZ], R5 ;  /* 0x00000005060075a7 */ /* 0x000e62000800017f */
[----:B------:R-:W-:-:S05]  /*41e0*/  VIADD R0, R0, 0x1 ;  /* 0x0000000100007836 */ /* 0x000fca0000000000 */
[----:B------:R-:W-:-:S04]  /*41f0*/  ISETP.NE.AND P1, PT, R0, 0x32, PT ;  /* 0x000000320000780c */ /* 0x000fc80003f25270 */
[----:B------:R-:W-:Y:S02]  /*4200*/  SEL R2, RZ, 0x1, P1 ;  /* 0x00000001ff027807 */ /* 0x000fe40000800000 */
[----:B------:R-:W-:Y:S02]  /*4210*/  SEL R0, R0, RZ, P1 ;  /* 0x000000ff00007207 */ /* 0x000fe40000800000 */
[----:B------:R-:W-:-:S03]  /*4220*/  LOP3.LUT R7, R7, R2, RZ, 0x3c, !PT ;  /* 0x0000000207077212 */ /* 0x000fc600078e3cff */
[----:B0-----:R-:W-:Y:S01]  /*4230*/  IMAD R9, R0, 0x8, R3 ;  /* 0x0000000800097824 */ /* 0x001fe200078e0203 */
[----:B------:R-:W-:Y:S01]  /*4240*/  SHF.L.U32 R4, R7, 0x1f, RZ ;  /* 0x0000001f07047819 */ /* 0x000fe200000006ff */
[----:B-1----:R-:W-:Y:S06]  /*4250*/  @!P0 BRA `(.L_x_63) ;  /* 0x0000001c00708947 */ /* 0x002fec0003800000 */
.L_x_122:
        /* <DEDUP_REMOVED lines=9> */
.L_x_123:
        /* <DEDUP_REMOVED lines=9> */
.L_x_124:
        /* <DEDUP_REMOVED lines=9> */
.L_x_125:
        /* <DEDUP_REMOVED lines=9> */
.L_x_126:
        /* <DEDUP_REMOVED lines=9> */
.L_x_127:
        /* <DEDUP_REMOVED lines=9> */
.L_x_128:
        /* <DEDUP_REMOVED lines=9> */
.L_x_129:
        /* <DEDUP_REMOVED lines=9> */
.L_x_130:
        /* <DEDUP_REMOVED lines=9> */
.L_x_131:
        /* <DEDUP_REMOVED lines=9> */
.L_x_132:
        /* <DEDUP_REMOVED lines=9> */
.L_x_133:
        /* <DEDUP_REMOVED lines=9> */
.L_x_134:
        /* <DEDUP_REMOVED lines=9> */
.L_x_135:
        /* <DEDUP_REMOVED lines=9> */
.L_x_136:
        /* <DEDUP_REMOVED lines=9> */
.L_x_137:
        /* <DEDUP_REMOVED lines=9> */
.L_x_138:
        /* <DEDUP_REMOVED lines=9> */
.L_x_139:
        /* <DEDUP_REMOVED lines=9> */
.L_x_140:
        /* <DEDUP_REMOVED lines=9> */
.L_x_141:
        /* <DEDUP_REMOVED lines=9> */
.L_x_142:
        /* <DEDUP_REMOVED lines=9> */
.L_x_143:
        /* <DEDUP_REMOVED lines=9> */
.L_x_144:
        /* <DEDUP_REMOVED lines=9> */
.L_x_145:
        /* <DEDUP_REMOVED lines=9> */
.L_x_146:
        /* <DEDUP_REMOVED lines=9> */
.L_x_147:
        /* <DEDUP_REMOVED lines=9> */
.L_x_148:
        /* <DEDUP_REMOVED lines=9> */
.L_x_149:
        /* <DEDUP_REMOVED lines=9> */
.L_x_150:
        /* <DEDUP_REMOVED lines=9> */
.L_x_151:
        /* <DEDUP_REMOVED lines=9> */
.L_x_152:
        /* <DEDUP_REMOVED lines=9> */
.L_x_153:
        /* <DEDUP_REMOVED lines=9> */
.L_x_154:
        /* <DEDUP_REMOVED lines=9> */
.L_x_155:
        /* <DEDUP_REMOVED lines=9> */
.L_x_156:
        /* <DEDUP_REMOVED lines=9> */
.L_x_157:
        /* <DEDUP_REMOVED lines=9> */
.L_x_158:
        /* <DEDUP_REMOVED lines=9> */
.L_x_159:
        /* <DEDUP_REMOVED lines=9> */
.L_x_160:
        /* <DEDUP_REMOVED lines=9> */
.L_x_161:
        /* <DEDUP_REMOVED lines=9> */
.L_x_162:
        /* <DEDUP_REMOVED lines=9> */
.L_x_163:
        /* <DEDUP_REMOVED lines=9> */
.L_x_164:
        /* <DEDUP_REMOVED lines=9> */
.L_x_165:
        /* <DEDUP_REMOVED lines=9> */
.L_x_166:
        /* <DEDUP_REMOVED lines=9> */
.L_x_167:
[----:B------:R-:W1:Y:S01]  /*5bb0*/  SYNCS.PHASECHK.TRANS64.TRYWAIT P0, [R6+URZ], R5 ;  /* 0x00000005060075a7 */ /* 0x000e62000800017f */
[----:B------:R-:W-:-:S05]  /*5bc0*/  VIADD R0, R0, 0x1 ;  /* 0x0000000100007836 */ /* 0x000fca0000000000 */
[----:B------:R-:W-:-:S04]  /*5bd0*/  ISETP.NE.AND P1, PT, R0, 0x32, PT ;  /* 0x000000320000780c */ /* 0x000fc80003f25270 */
[----:B------:R-:W-:Y:S02]  /*5be0*/  SEL R2, RZ, 0x1, P1 ;  /* 0x00000001ff027807 */ /* 0x000fe40000800000 */
[----:B------:R-:W-:Y:S02]  /*5bf0*/  SEL R0, R0, RZ, P1 ;  /* 0x000000ff00007207 */ /* 0x000fe40000800000 */
[----:B------:R-:W-:Y:S01]  /*5c00*/  LOP3.LUT R2, R7, R2, RZ, 0x3c, !PT ;  /* 0x0000000207027212 */ /* 0x000fe200078e3cff */
[----:B-1----:R-:W-:Y:S06]  /*5c10*/  @!P0 BRA `(.L_x_109) ;  /* 0x0000001000988947 */ /* 0x002fec0003800000 */
.L_x_168:
[----:B------:R-:W-:Y:S01]  /*5c20*/  IMAD R3, R0, 0x8, R3 ;  /* 0x0000000800037824 */ /* 0x000fe200078e0203 */
[----:B------:R-:W-:-:S07]  /*5c30*/  SHF.L.U32 R0, R2, 0x1f, RZ ;  /* 0x0000001f02007819 */ /* 0x000fce00000006ff */
.L_x_110:
[----:B--2---:R2:W3:Y:S02]  /*5c40*/  SYNCS.PHASECHK.TRANS64.TRYWAIT P0, [R3+URZ], R0 ;  /* 0x00000000030075a7 */ /* 0x0044e4000800017f */
[----:B---3--:R-:W-:Y:S05]  /*5c50*/  @!P0 NANOSLEEP.SYNCS 0x989680 ;  /* 0x009896800000895d */ /* 0x008fea0003900000 */
[----:B------:R-:W3:Y:S02]  /*5c60*/  @!P0 SYNCS.PHASECHK.TRANS64 P0, [R3+URZ], R0 ;  /* 0x00000000030085a7 */ /* 0x000ee4000800007f */
[----:B---3--:R-:W-:Y:S05]  /*5c70*/  @!P0 BRA `(.L_x_110) ;  /* 0xfffffffc00f08947 */ /* 0x008fea000383ffff */
.L_x_59:
[----:B------:R-:W-:Y:S05]  /*5c80*/  BSYNC B0 ;  /* 0x0000000000007941 */ /* 0x000fea0003800000 */
.L_x_58:
[----:B------:R-:W-:Y:S05]  /*5c90*/  EXIT ;  /* 0x000000000000794d */ /* 0x000fea0003800000 */
.L_x_16:
[----:B0-----:R-:W-:-:S04]  /*5ca0*/  IMAD.U32 R3, RZ, RZ, UR43 ;  /* 0x0000002bff037e24 */ /* 0x001fc8000f8e00ff */
[----:B------:R0:W1:Y:S03]  /*5cb0*/  SYNCS.PHASECHK.TRANS64.TRYWAIT P0, [R3+URZ+-0x8], R0 ;  /* 0xfffff800030075a7 */ /* 0x000066000800017f */
[----:B-1----:R-:W-:Y:S05]  /*5cc0*/  @!P0 NANOSLEEP.SYNCS 0x989680 ;  /* 0x009896800000895d */ /* 0x002fea0003900000 */
[----:B------:R-:W1:Y:S02]  /*5cd0*/  @!P0 SYNCS.PHASECHK.TRANS64 P0, [R3+URZ+-0x8], R0 ;  /* 0xfffff800030085a7 */ /* 0x000e64000800007f */
[----:B-1----:R-:W-:Y:S05]  /*5ce0*/  @!P0 BRA `(.L_x_16) ;  /* 0xfffffffc00ec8947 */ /* 0x002fea000383ffff */
[----:B------:R-:W-:Y:S05]  /*5cf0*/  BRA `(.L_x_111) ;  /* 0xffffffbc00b47947 */ /* 0x000fea000383ffff */
.L_x_21:
[----:B-1----:R1:W2:Y:S02]  /*5d00*/  SYNCS.PHASECHK.TRANS64.TRYWAIT P1, [R3+URZ], R0 ;  /* 0x00000000030075a7 */ /* 0x0022a4000802017f */
[----:B--2---:R-:W-:Y:S05]  /*5d10*/  @!P1 NANOSLEEP.SYNCS 0x989680 ;  /* 0x009896800000995d */ /* 0x004fea0003900000 */
[----:B------:R-:W2:Y:S02]  /*5d20*/  @!P1 SYNCS.PHASECHK.TRANS64 P1, [R3+URZ], R0 ;  /* 0x00000000030095a7 */ /* 0x000ea4000802007f */
[----:B--2---:R-:W-:Y:S05]  /*5d30*/  @!P1 BRA `(.L_x_21) ;  /* 0xfffffffc00f09947 */ /* 0x004fea000383ffff */
[----:B------:R-:W-:Y:S05]  /*5d40*/  BRA `(.L_x_20) ;  /* 0xffffffc000207947 */ /* 0x000fea000383ffff */
.L_x_26:
[----:B-1----:R-:W-:-:S04]  /*5d50*/  IMAD.U32 R3, RZ, RZ, UR4 ;  /* 0x00000004ff037e24 */ /* 0x002fc8000f8e00ff */
[----:B------:R1:W2:Y:S03]  /*5d60*/  SYNCS.PHASECHK.TRANS64.TRYWAIT P1, [R3+URZ], R2 ;  /* 0x00000002030075a7 */ /* 0x0002a6000802017f */
[----:B--2---:R-:W-:Y:S05]  /*5d70*/  @!P1 NANOSLEEP.SYNCS 0x989680 ;  /* 0x009896800000995d */ /* 0x004fea0003900000 */
[----:B------:R-:W2:Y:S02]  /*5d80*/  @!P1 SYNCS.PHASECHK.TRANS64 P1, [R3+URZ], R2 ;  /* 0x00000002030095a7 */ /* 0x000ea4000802007f */
[----:B--2---:R-:W-:Y:S05]  /*5d90*/  @!P1 BRA `(.L_x_26) ;  /* 0xfffffffc00ec9947 */ /* 0x004fea000383ffff */
[----:B------:R-:W-:Y:S05]  /*5da0*/  BRA `(.L_x_25) ;  /* 0xffffffc000987947 */ /* 0x000fea000383ffff */
.L_x_32:
[----:B0-----:R-:W-:-:S04]  /*5db0*/  IMAD.U32 R3, RZ, RZ, UR43 ;  /* 0x0000002bff037e24 */ /* 0x001fc8000f8e00ff */
[----:B------:R0:W1:Y:S03]  /*5dc0*/  SYNCS.PHASECHK.TRANS64.TRYWAIT P0, [R3+URZ+0x8], R0 ;  /* 0x00000800030075a7 */ /* 0x000066000800017f */
[----:B-1----:R-:W-:Y:S05]  /*5dd0*/  @!P0 NANOSLEEP.SYNCS 0x989680 ;  /* 0x009896800000895d */ /* 0x002fea0003900000 */
[----:B------:R-:W1:Y:S02]  /*5de0*/  @!P0 SYNCS.PHASECHK.TRANS64 P0, [R3+URZ+0x8], R0 ;  /* 0x00000800030085a7 */ /* 0x000e64000800007f */
[----:B-1----:R-:W-:Y:S05]  /*5df0*/  @!P0 BRA `(.L_x_32) ;  /* 0xfffffffc00ec8947 */ /* 0x002fea000383ffff */
[----:B------:R-:W-:Y:S05]  /*5e00*/  BRA `(.L_x_112) ;  /* 0xffffffc400847947 */ /* 0x000fea000383ffff */
.L_x_45:
[----:B------:R-:W-:Y:S01]  /*5e10*/  BSSY B1, `(.L_x_113) ;  /* 0x0000006000017945 */ /* 0x000fe20003800000 */
[----:B------:R-:W-:-:S07]  /*5e20*/  IMAD.MOV.U32 R15, RZ, RZ, -0x1 ;  /* 0xffffffffff0f7424 */ /* 0x000fce00078e00ff */
[----:B------:R-:W-:Y:S05]  /*5e30*/  WARPSYNC.COLLECTIVE R15, `(.L_x_114) ;  /* 0x000000000f0c7348 */ /* 0x000fea0003c00000 */
[----:B------:R-:W-:Y:S02]  /*5e40*/  ELECT P6, UR62, PT ;  /* 0x00000000003e782f */ /* 0x000fe400038c0000 */
[----:B------:R-:W-:Y:S01]  /*5e50*/  MOV R14, UR62 ;  /* 0x0000003e000e7c02 */ /* 0x000fe20008000f00 */
[----:B------:R-:W-:Y:S10]  /*5e60*/  ENDCOLLECTIVE ;  /* 0x000000000000791b */ /* 0x000ff40003800000 */
.L_x_114:
[----:B------:R-:W-:Y:S05]  /*5e70*/  BSYNC B1 ;  /* 0x0000000000017941 */ /* 0x000fea0003800000 */
.L_x_113:
[----:B------:R-:W-:Y:S01]  /*5e80*/  PLOP3.LUT P0, PT, P6, PT, PT, 0x80, 0x0 ;  /* 0x000000000000781c */ /* 0x000fe2000370f070 */
[----:B------:R-:W-:-:S12]  /*5e90*/  BRA `(.L_x_115) ;  /* 0xffffffd4008c7947 */ /* 0x000fd8000383ffff */
.L_x_48:
[----:B-1----:R1:W2:Y:S02]  /*5ea0*/  SYNCS.PHASECHK.TRANS64.TRYWAIT P0, [R11+URZ+0x190], R4 ;  /* 0x000190040b0075a7 */ /* 0x0022a4000800017f */
[----:B--2---:R-:W-:Y:S05]  /*5eb0*/  @!P0 NANOSLEEP.SYNCS 0x989680 ;  /* 0x009896800000895d */ /* 0x004fea0003900000 */
[----:B------:R-:W2:Y:S02]  /*5ec0*/  @!P0 SYNCS.PHASECHK.TRANS64 P0, [R11+URZ+0x190], R4 ;  /* 0x000190040b0085a7 */ /* 0x000ea4000800007f */
[----:B--2---:R-:W-:Y:S05]  /*5ed0*/  @!P0 BRA `(.L_x_48) ;  /* 0xfffffffc00f08947 */ /* 0x004fea000383ffff */
[----:B------:R-:W-:Y:S05]  /*5ee0*/  BRA `(.L_x_116) ;  /* 0xffffffd400c07947 */ /* 0x000fea000383ffff */
.L_x_57:
[----:B------:R-:W-:Y:S01]  /*5ef0*/  BSSY B0, `(.L_x_117) ;  /* 0x0000006000007945 */ /* 0x000fe20003800000 */
[----:B------:R-:W-:-:S07]  /*5f00*/  IMAD.MOV.U32 R15, RZ, RZ, -0x1 ;  /* 0xffffffffff0f7424 */ /* 0x000fce00078e00ff */
[----:B------:R-:W-:Y:S05]  /*5f10*/  WARPSYNC.COLLECTIVE R15, `(.L_x_118) ;  /* 0x000000000f0c7348 */ /* 0x000fea0003c00000 */
[----:B------:R-:W-:Y:S02]  /*5f20*/  ELECT P6, UR62, PT ;  /* 0x00000000003e782f */ /* 0x000fe400038c0000 */
[----:B------:R-:W-:Y:S01]  /*5f30*/  MOV R14, UR62 ;  /* 0x0000003e000e7c02 */ /* 0x000fe20008000f00 */
[----:B------:R-:W-:Y:S10]  /*5f40*/  ENDCOLLECTIVE ;  /* 0x000000000000791b */ /* 0x000ff40003800000 */
.L_x_118:
[----:B------:R-:W-:Y:S05]  /*5f50*/  BSYNC B0 ;  /* 0x0000000000007941 */ /* 0x000fea0003800000 */
.L_x_117:
[----:B------:R-:W-:Y:S01]  /*5f60*/  PLOP3.LUT P0, PT, P6, PT, PT, 0x80, 0x0 ;  /* 0x000000000000781c */ /* 0x000fe2000370f070 */
[----:B------:R-:W-:-:S12]  /*5f70*/  BRA `(.L_x_119) ;  /* 0xffffffe0001c7947 */ /* 0x000fd8000383ffff */
.L_x_61:
[----:B0-----:R0:W1:Y:S02]  /*5f80*/  SYNCS.PHASECHK.TRANS64.TRYWAIT P0, [R7+URZ], R2 ;  /* 0x00000002070075a7 */ /* 0x001064000800017f */
[----:B-1----:R-:W-:Y:S05]  /*5f90*/  @!P0 NANOSLEEP.SYNCS 0x989680 ;  /* 0x009896800000895d */ /* 0x002fea0003900000 */
[----:B------:R-:W1:Y:S02]  /*5fa0*/  @!P0 SYNCS.PHASECHK.TRANS64 P0, [R7+URZ], R2 ;  /* 0x00000002070085a7 */ /* 0x000e64000800007f */
[----:B-1----:R-:W-:Y:S05]  /*5fb0*/  @!P0 BRA `(.L_x_61) ;  /* 0xfffffffc00f08947 */ /* 0x002fea000383ffff */
[----:B------:R-:W-:Y:S05]  /*5fc0*/  BRA `(.L_x_120) ;  /* 0xffffffe0005c7947 */ /* 0x000fea000383ffff */
.L_x_62:
[----:B0-----:R0:W1:Y:S02]  /*5fd0*/  SYNCS.PHASECHK.TRANS64.TRYWAIT P0, [R9+URZ], R4 ;  /* 0x00000004090075a7 */ /* 0x001064000800017f */
[----:B-1----:R-:W-:Y:S05]  /*5fe0*/  @!P0 NANOSLEEP.SYNCS 0x989680 ;  /* 0x009896800000895d */ /* 0x002fea0003900000 */
[----:B------:R-:W1:Y:S02]  /*5ff0*/  @!P0 SYNCS.PHASECHK.TRANS64 P0, [R9+URZ], R4 ;  /* 0x00000004090085a7 */ /* 0x000e64000800007f */
[----:B-1----:R-:W-:Y:S05]  /*6000*/  @!P0 BRA `(.L_x_62) ;  /* 0xfffffffc00f08947 */ /* 0x002fea000383ffff */
[----:B------:R-:W-:Y:S05]  /*6010*/  BRA `(.L_x_121) ;  /* 0xffffffe0006c7947 */ /* 0x000fea000383ffff */
.L_x_63:
[----:B0-----:R0:W1:Y:S02]  /*6020*/  SYNCS.PHASECHK.TRANS64.TRYWAIT P0, [R6+URZ], R5 ;  /* 0x00000005060075a7 */ /* 0x001064000800017f */
[----:B-1----:R-:W-:Y:S05]  /*6030*/  @!P0 NANOSLEEP.SYNCS 0x989680 ;  /* 0x009896800000895d */ /* 0x002fea0003900000 */
[----:B------:R-:W1:Y:S02]  /*6040*/  @!P0 SYNCS.PHASECHK.TRANS64 P0, [R6+URZ], R5 ;  /* 0x00000005060085a7 */ /* 0x000e64000800007f */
[----:B-1----:R-:W-:Y:S05]  /*6050*/  @!P0 BRA `(.L_x_63) ;  /* 0xfffffffc00f08947 */ /* 0x002fea000383ffff */
[----:B------:R-:W-:Y:S05]  /*6060*/  BRA `(.L_x_122) ;  /* 0xffffffe0007c7947 */ /* 0x000fea000383ffff */
.L_x_64:
[----:B0-----:R0:W1:Y:S02]  /*6070*/  SYNCS.PHASECHK.TRANS64.TRYWAIT P0, [R9+URZ], R4 ;  /* 0x00000004090075a7 */ /* 0x001064000800017f */
[----:B-1----:R-:W-:Y:S05]  /*6080*/  @!P0 NANOSLEEP.SYNCS 0x989680 ;  /* 0x009896800000895d */ /* 0x002fea0003900000 */
[----:B------:R-:W1:Y:S02]  /*6090*/  @!P0 SYNCS.PHASECHK.TRANS64 P0, [R9+URZ], R4 ;  /* 0x00000004090085a7 */ /* 0x000e64000800007f */
[----:B-1----:R-:W-:Y:S05]  /*60a0*/  @!P0 BRA `(.L_x_64) ;  /* 0xfffffffc00f08947 */ /* 0x002fea000383ffff */
[----:B------:R-:W-:Y:S05]  /*60b0*/  BRA `(.L_x_123) ;  /* 0xffffffe0008c7947 */ /* 0x000fea000383ffff */
.L_x_65:
[----:B0-----:R0:W1:Y:S02]  /*60c0*/  SYNCS.PHASECHK.TRANS64.TRYWAIT P0, [R6+URZ], R5 ;  /* 0x00000005060075a7 */ /* 0x001064000800017f */
[----:B-1----:R-:W-:Y:S05]  /*60d0*/  @!P0 NANOSLEEP.SYNCS 0x989680 ;  /* 0x009896800000895d */ /* 0x002fea0003900000 */
[----:B------:R-:W1:Y:S02]  /*60e0*/  @!P0 SYNCS.PHASECHK.TRANS64 P0, [R6+URZ], R5 ;  /* 0x00000005060085a7 */ /* 0x000e64000800007f */
[----:B-1----:R-:W-:Y:S05]  /*60f0*/  @!P0 BRA `(.L_x_65) ;  /* 0xfffffffc00f08947 */ /* 0x002fea000383ffff */
[----:B------:R-:W-:Y:S05]  /*6100*/  BRA `(.L_x_124) ;  /* 0xffffffe0009c7947 */ /* 0x000fea000383ffff */
.L_x_66:
[----:B0-----:R0:W1:Y:S02]  /*6110*/  SYNCS.PHASECHK.TRANS64.TRYWAIT P0, [R9+URZ], R4 ;  /* 0x00000004090075a7 */ /* 0x001064000800017f */
[----:B-1----:R-:W-:Y:S05]  /*6120*/  @!P0 NANOSLEEP.SYNCS 0x989680 ;  /* 0x009896800000895d */ /* 0x002fea0003900000 */
[----:B------:R-:W1:Y:S02]  /*6130*/  @!P0 SYNCS.PHASECHK.TRANS64 P0, [R9+URZ], R4 ;  /* 0x00000004090085a7 */ /* 0x000e64000800007f */
[----:B-1----:R-:W-:Y:S05]  /*6140*/  @!P0 BRA `(.L_x_66) ;  /* 0xfffffffc00f08947 */ /* 0x002fea000383ffff */
[----:B------:R-:W-:Y:S05]  /*6150*/  BRA `(.L_x_125) ;  /* 0xffffffe000ac7947 */ /* 0x000fea000383ffff */
.L_x_67:
[----:B0-----:R0:W1:Y:S02]  /*6160*/  SYNCS.PHASECHK.TRANS64.TRYWAIT P0, [R6+URZ], R5 ;  /* 0x00000005060075a7 */ /* 0x001064000800017f */
[----:B-1----:R-:W-:Y:S05]  /*6170*/  @!P0 NANOSLEEP.SYNCS 0x989680 ;  /* 0x009896800000895d */ /* 0x002fea0003900000 */
[----:B------:R-:W1:Y:S02]  /*6180*/  @!P0 SYNCS.PHASECHK.TRANS64 P0, [R6+URZ], R5 ;  /* 0x00000005060085a7 */ /* 0x000e64000800007f */
[----:B-1----:R-:W-:Y:S05]  /*6190*/  @!P0 BRA `(.L_x_67) ;  /* 0xfffffffc00f08947 */ /* 0x002fea000383ffff */
[----:B------:R-:W-:Y:S05]  /*61a0*/  BRA `(.L_x_126) ;  /* 0xffffffe000bc7947 */ /* 0x000fea000383ffff */
.L_x_68:
[----:B0-----:R0:W1:Y:S02]  /*61b0*/  SYNCS.PHASECHK.TRANS64.TRYWAIT P0, [R9+URZ], R4 ;  /* 0x00000004090075a7 */ /* 0x001064000800017f */
[----:B-1----:R-:W-:Y:S05]  /*61c0*/  @!P0 NANOSLEEP.SYNCS 0x989680 ;  /* 0x009896800000895d */ /* 0x002fea0003900000 */
[----:B------:R-:W1:Y:S02]  /*61d0*/  @!P0 SYNCS.PHASECHK.TRANS64 P0, [R9+URZ], R4 ;  /* 0x00000004090085a7 */ /* 0x000e64000800007f */
[----:B-1----:R-:W-:Y:S05]  /*61e0*/  @!P0 BRA `(.L_x_68) ;  /* 0xfffffffc00f08947 */ /* 0x002fea000383ffff */
[----:B------:R-:W-:Y:S05]  /*61f0*/  BRA `(.L_x_127) ;  /* 0xffffffe000cc7947 */ /* 0x000fea000383ffff */
.L_x_69:
[----:B0-----:R0:W1:Y:S02]  /*6200*/  SYNCS.PHASECHK.TRANS64.TRYWAIT P0, [R6+URZ], R5 ;  /* 0x00000005060075a7 */ /* 0x001064000800017f */
[----:B-1----:R-:W-:Y:S05]  /*6210*/  @!P0 NANOSLEEP.SYNCS 0x989680 ;  /* 0x009896800000895d */ /* 0x002fea0003900000 */
[----:B------:R-:W1:Y:S02]  /*6220*/  @!P0 SYNCS.PHASECHK.TRANS64 P0, [R6+URZ], R5 ;  /* 0x00000005060085a7 */ /* 0x000e64000800007f */
[----:B-1----:R-:W-:Y:S05]  /*6230*/  @!P0 BRA `(.L_x_69) ;  /* 0xfffffffc00f08947 */ /* 0x002fea000383ffff */
[----:B------:R-:W-:Y:S05]  /*6240*/  BRA `(.L_x_128) ;  /* 0xffffffe000dc7947 */ /* 0x000fea000383ffff */
.L_x_70:
[----:B0-----:R0:W1:Y:S02]  /*6250*/  SYNCS.PHASECHK.TRANS64.TRYWAIT P0, [R9+URZ], R4 ;  /* 0x00000004090075a7 */ /* 0x001064000800017f */
[----:B-1----:R-:W-:Y:S05]  /*6260*/  @!P0 NANOSLEEP.SYNCS 0x989680 ;  /* 0x009896800000895d */ /* 0x002fea0003900000 */
[----:B------:R-:W1:Y:S02]  /*6270*/  @!P0 SYNCS.PHASECHK.TRANS64 P0, [R9+URZ], R4 ;  /* 0x00000004090085a7 */ /* 0x000e64000800007f */
[----:B-1----:R-:W-:Y:S05]  /*6280*/  @!P0 BRA `(.L_x_70) ;  /* 0xfffffffc00f08947 */ /* 0x002fea000383ffff */
[----:B------:R-:W-:Y:S05]  /*6290*/  BRA `(.L_x_129) ;  /* 0xffffffe000ec7947 */ /* 0x000fea000383ffff */
.L_x_71:
[----:B0-----:R0:W1:Y:S02]  /*62a0*/  SYNCS.PHASECHK.TRANS64.TRYWAIT P0, [R6+URZ], R5 ;  /* 0x00000005060075a7 */ /* 0x001064000800017f */
[----:B-1----:R-:W-:Y:S05]  /*62b0*/  @!P0 NANOSLEEP.SYNCS 0x989680 ;  /* 0x009896800000895d */ /* 0x002fea0003900000 */
[----:B------:R-:W1:Y:S02]  /*62c0*/  @!P0 SYNCS.PHASECHK.TRANS64 P0, [R6+URZ], R5 ;  /* 0x00000005060085a7 */ /* 0x000e64000800007f */
[----:B-1----:R-:W-:Y:S05]  /*62d0*/  @!P0 BRA `(.L_x_71) ;  /* 0xfffffffc00f08947 */ /* 0x002fea000383ffff */
[----:B------:R-:W-:Y:S05]  /*62e0*/  BRA `(.L_x_130) ;  /* 0xffffffe000fc7947 */ /* 0x000fea000383ffff */
.L_x_72:
[----:B0-----:R0:W1:Y:S02]  /*62f0*/  SYNCS.PHASECHK.TRANS64.TRYWAIT P0, [R9+URZ], R4 ;  /* 0x00000004090075a7 */ /* 0x001064000800017f */
[----:B-1----:R-:W-:Y:S05]  /*6300*/  @!P0 NANOSLEEP.SYNCS 0x989680 ;  /* 0x009896800000895d */ /* 0x002fea0003900000 */
[----:B------:R-:W1:Y:S02]  /*6310*/  @!P0 SYNCS.PHASECHK.TRANS64 P0, [R9+URZ], R4 ;  /* 0x00000004090085a7 */ /* 0x000e64000800007f */
[----:B-1----:R-:W-:Y:S05]  /*6320*/  @!P0 BRA `(.L_x_72) ;  /* 0xfffffffc00f08947 */ /* 0x002fea000383ffff */
[----:B------:R-:W-:Y:S05]  /*6330*/  BRA `(.L_x_131) ;  /* 0xffffffe4000c7947 */ /* 0x000fea000383ffff */
.L_x_73:
[----:B0-----:R0:W1:Y:S02]  /*6340*/  SYNCS.PHASECHK.TRANS64.TRYWAIT P0, [R6+URZ], R5 ;  /* 0x00000005060075a7 */ /* 0x001064000800017f */
[----:B-1----:R-:W-:Y:S05]  /*6350*/  @!P0 NANOSLEEP.SYNCS 0x989680 ;  /* 0x009896800000895d */ /* 0x002fea0003900000 */
[----:B------:R-:W1:Y:S02]  /*6360*/  @!P0 SYNCS.PHASECHK.TRANS64 P0, [R6+URZ], R5 ;  /* 0x00000005060085a7 */ /* 0x000e64000800007f */
[----:B-1----:R-:W-:Y:S05]  /*6370*/  @!P0 BRA `(.L_x_73) ;  /* 0xfffffffc00f08947 */ /* 0x002fea000383ffff */
[----:B------:R-:W-:Y:S05]  /*6380*/  BRA `(.L_x_132) ;  /* 0xffffffe4001c7947 */ /* 0x000fea000383ffff */
.L_x_74:
[----:B0-----:R0:W1:Y:S02]  /*6390*/  SYNCS.PHASECHK.TRANS64.TRYWAIT P0, [R9+URZ], R4 ;  /* 0x00000004090075a7 */ /* 0x001064000800017f */
[----:B-1----:R-:W-:Y:S05]  /*63a0*/  @!P0 NANOSLEEP.SYNCS 0x989680 ;  /* 0x009896800000895d */ /* 0x002fea0003900000 */
[----:B------:R-:W1:Y:S02]  /*63b0*/  @!P0 SYNCS.PHASECHK.TRANS64 P0, [R9+URZ], R4 ;  /* 0x00000004090085a7 */ /* 0x000e64000800007f */
[----:B-1----:R-:W-:Y:S05]  /*63c0*/  @!P0 BRA `(.L_x_74) ;  /* 0xfffffffc00f08947 */ /* 0x002fea000383ffff */
[----:B------:R-:W-:Y:S05]  /*63d0*/  BRA `(.L_x_133) ;  /* 0xffffffe4002c7947 */ /* 0x000fea000383ffff */
.L_x_75:
[----:B0-----:R0:W1:Y:S02]  /*63e0*/  SYNCS.PHASECHK.TRANS64.TRYWAIT P0, [R6+URZ], R5 ;  /* 0x00000005060075a7 */ /* 0x001064000800017f */
[----:B-1----:R-:W-:Y:S05]  /*63f0*/  @!P0 NANOSLEEP.SYNCS 0x989680 ;  /* 0x009896800000895d */ /* 0x002fea0003900000 */
[----:B------:R-:W1:Y:S02]  /*6400*/  @!P0 SYNCS.PHASECHK.TRANS64 P0, [R6+URZ], R5 ;  /* 0x00000005060085a7 */ /* 0x000e64000800007f */
[----:B-1----:R-:W-:Y:S05]  /*6410*/  @!P0 BRA `(.L_x_75) ;  /* 0xfffffffc00f08947 */ /* 0x002fea000383ffff */
[----:B------:R-:W-:Y:S05]  /*6420*/  BRA `(.L_x_134) ;  /* 0xffffffe4003c7947 */ /* 0x000fea000383ffff */
.L_x_76:
[----:B0-----:R0:W1:Y:S02]  /*6430*/  SYNCS.PHASECHK.TRANS64.TRYWAIT P0, [R9+URZ], R4 ;  /* 0x00000004090075a7 */ /* 0x001064000800017f */
[----:B-1----:R-:W-:Y:S05]  /*6440*/  @!P0 NANOSLEEP.SYNCS 0x989680 ;  /* 0x009896800000895d */ /* 0x002fea0003900000 */
[----:B------:R-:W1:Y:S02]  /*6450*/  @!P0 SYNCS.PHASECHK.TRANS64 P0, [R9+URZ], R4 ;  /* 0x00000004090085a7 */ /* 0x000e64000800007f */
[----:B-1----:R-:W-:Y:S05]  /*6460*/  @!P0 BRA `(.L_x_76) ;  /* 0xfffffffc00f08947 */ /* 0x002fea000383ffff */
[----:B------:R-:W-:Y:S05]  /*6470*/  BRA `(.L_x_135) ;  /* 0xffffffe4004c7947 */ /* 0x000fea000383ffff */
.L_x_77:
[----:B0-----:R0:W1:Y:S02]  /*6480*/  SYNCS.PHASECHK.TRANS64.TRYWAIT P0, [R6+URZ], R5 ;  /* 0x00000005060075a7 */ /* 0x001064000800017f */
[----:B-1----:R-:W-:Y:S05]  /*6490*/  @!P0 NANOSLEEP.SYNCS 0x989680 ;  /* 0x009896800000895d */ /* 0x002fea0003900000 */
[----:B------:R-:W1:Y:S02]  /*64a0*/  @!P0 SYNCS.PHASECHK.TRANS64 P0, [R6+URZ], R5 ;  /* 0x00000005060085a7 */ /* 0x000e64000800007f */
[----:B-1----:R-:W-:Y:S05]  /*64b0*/  @!P0 BRA `(.L_x_77) ;  /* 0xfffffffc00f08947 */ /* 0x002fea000383ffff */
[----:B------:R-:W-:Y:S05]  /*64c0*/  BRA `(.L_x_136) ;  /* 0xffffffe4005c7947 */ /* 0x000fea000383ffff */
.L_x_78:
[----:B0-----:R0:W1:Y:S02]  /*64d0*/  SYNCS.PHASECHK.TRANS64.TRYWAIT P0, [R9+URZ], R4 ;  /* 0x00000004090075a7 */ /* 0x001064000800017f */
[----:B-1----:R-:W-:Y:S05]  /*64e0*/  @!P0 NANOSLEEP.SYNCS 0x989680 ;  /* 0x009896800000895d */ /* 0x002fea0003900000 */
[----:B------:R-:W1:Y:S02]  /*64f0*/  @!P0 SYNCS.PHASECHK.TRANS64 P0, [R9+URZ], R4 ;  /* 0x00000004090085a7 */ /* 0x000e64000800007f */
[----:B-1----:R-:W-:Y:S05]  /*6500*/  @!P0 BRA `(.L_x_78) ;  /* 0xfffffffc00f08947 */ /* 0x002fea000383ffff */
[----:B------:R-:W-:Y:S05]  /*6510*/  BRA `(.L_x_137) ;  /* 0xffffffe4006c7947 */ /* 0x000fea000383ffff */
.L_x_79:
[----:B0-----:R0:W1:Y:S02]  /*6520*/  SYNCS.PHASECHK.TRANS64.TRYWAIT P0, [R6+URZ], R5 ;  /* 0x00000005060075a7 */ /* 0x001064000800017f */
[----:B-1----:R-:W-:Y:S05]  /*6530*/  @!P0 NANOSLEEP.SYNCS 0x989680 ;  /* 0x009896800000895d */ /* 0x002fea0003900000 */
[----:B------:R-:W1:Y:S02]  /*6540*/  @!P0 SYNCS.PHASECHK.TRANS64 P0, [R6+URZ], R5 ;  /* 0x00000005060085a7 */ /* 0x000e64000800007f */
[----:B-1----:R-:W-:Y:S05]  /*6550*/  @!P0 BRA `(.L_x_79) ;  /* 0xfffffffc00f08947 */ /* 0x002fea000383ffff */
[----:B------:R-:W-:Y:S05]  /*6560*/  BRA `(.L_x_138) ;  /* 0xffffffe4007c7947 */ /* 0x000fea000383ffff */
.L_x_80:
[----:B0-----:R0:W1:Y:S02]  /*6570*/  SYNCS.PHASECHK.TRANS64.TRYWAIT P0, [R9+URZ], R4 ;  /* 0x00000004090075a7 */ /* 0x001064000800017f */
[----:B-1----:R-:W-:Y:S05]  /*6580*/  @!P0 NANOSLEEP.SYNCS 0x989680 ;  /* 0x009896800000895d */ /* 0x002fea0003900000 */
[----:B------:R-:W1:Y:S02]  /*6590*/  @!P0 SYNCS.PHASECHK.TRANS64 P0, [R9+URZ], R4 ;  /* 0x00000004090085a7 */ /* 0x000e64000800007f */
[----:B-1----:R-:W-:Y:S05]  /*65a0*/  @!P0 BRA `(.L_x_80) ;  /* 0xfffffffc00f08947 */ /* 0x002fea000383ffff */
[----:B------:R-:W-:Y:S05]  /*65b0*/  BRA `(.L_x_139) ;  /* 0xffffffe4008c7947 */ /* 0x000fea000383ffff */
.L_x_81:
[----:B0-----:R0:W1:Y:S02]  /*65c0*/  SYNCS.PHASECHK.TRANS64.TRYWAIT P0, [R6+URZ], R5 ;  /* 0x00000005060075a7 */ /* 0x001064000800017f */
[----:B-1----:R-:W-:Y:S05]  /*65d0*/  @!P0 NANOSLEEP.SYNCS 0x989680 ;  /* 0x009896800000895d */ /* 0x002fea0003900000 */
[----:B------:R-:W1:Y:S02]  /*65e0*/  @!P0 SYNCS.PHASECHK.TRANS64 P0, [R6+URZ], R5 ;  /* 0x00000005060085a7 */ /* 0x000e64000800007f */
[----:B-1----:R-:W-:Y:S05]  /*65f0*/  @!P0 BRA `(.L_x_81) ;  /* 0xfffffffc00f08947 */ /* 0x002fea000383ffff */
[----:B------:R-:W-:Y:S05]  /*6600*/  BRA `(.L_x_140) ;  /* 0xffffffe4009c7947 */ /* 0x000fea000383ffff */
.L_x_82:
[----:B0-----:R0:W1:Y:S02]  /*6610*/  SYNCS.PHASECHK.TRANS64.TRYWAIT P0, [R9+URZ], R4 ;  /* 0x00000004090075a7 */ /* 0x001064000800017f */
[----:B-1----:R-:W-:Y:S05]  /*6620*/  @!P0 NANOSLEEP.SYNCS 0x989680 ;  /* 0x009896800000895d */ /* 0x002fea0003900000 */
[----:B------:R-:W1:Y:S02]  /*6630*/  @!P0 SYNCS.PHASECHK.TRANS64 P0, [R9+URZ], R4 ;  /* 0x00000004090085a7 */ /* 0x000e64000800007f */
[----:B-1----:R-:W-:Y:S05]  /*6640*/  @!P0 BRA `(.L_x_82) ;  /* 0xfffffffc00f08947 */ /* 0x002fea000383ffff */
[----:B------:R-:W-:Y:S05]  /*6650*/  BRA `(.L_x_141) ;  /* 0xffffffe400ac7947 */ /* 0x000fea000383ffff */
.L_x_83:
[----:B0-----:R0:W1:Y:S02]  /*6660*/  SYNCS.PHASECHK.TRANS64.TRYWAIT P0, [R6+URZ], R5 ;  /* 0x00000005060075a7 */ /* 0x001064000800017f */
[----:B-1----:R-:W-:Y:S05]  /*6670*/  @!P0 NANOSLEEP.SYNCS 0x989680 ;  /* 0x009896800000895d */ /* 0x002fea0003900000 */
[----:B------:R-:W1:Y:S02]  /*6680*/  @!P0 SYNCS.PHASECHK.TRANS64 P0, [R6+URZ], R5 ;  /* 0x00000005060085a7 */ /* 0x000e64000800007f */
[----:B-1----:R-:W-:Y:S05]  /*6690*/  @!P0 BRA `(.L_x_83) ;  /* 0xfffffffc00f08947 */ /* 0x002fea000383ffff */
[----:B------:R-:W-:Y:S05]  /*66a0*/  BRA `(.L_x_142) ;  /* 0xffffffe400bc7947 */ /* 0x000fea000383ffff */
.L_x_84:
[----:B0-----:R0:W1:Y:S02]  /*66b0*/  SYNCS.PHASECHK.TRANS64.TRYWAIT P0, [R9+URZ], R4 ;  /* 0x00000004090075a7 */ /* 0x001064000800017f */
[----:B-1----:R-:W-:Y:S05]  /*66c0*/  @!P0 NANOSLEEP.SYNCS 0x989680 ;  /* 0x009896800000895d */ /* 0x002fea0003900000 */
[----:B------:R-:W1:Y:S02]  /*66d0*/  @!P0 SYNCS.PHASECHK.TRANS64 P0, [R9+URZ], R4 ;  /* 0x00000004090085a7 */ /* 0x000e64000800007f */
[----:B-1----:R-:W-:Y:S05]  /*66e0*/  @!P0 BRA `(.L_x_84) ;  /* 0xfffffffc00f08947 */ /* 0x002fea000383ffff */
[----:B------:R-:W-:Y:S05]  /*66f0*/  BRA `(.L_x_143) ;  /* 0xffffffe400cc7947 */ /* 0x000fea000383ffff */
.L_x_85:
[----:B0-----:R0:W1:Y:S02]  /*6700*/  SYNCS.PHASECHK.TRANS64.TRYWAIT P0, [R6+URZ], R5 ;  /* 0x00000005060075a7 */ /* 0x001064000800017f */
[----:B-1----:R-:W-:Y:S05]  /*6710*/  @!P0 NANOSLEEP.SYNCS 0x989680 ;  /* 0x009896800000895d */ /* 0x002fea0003900000 */
[----:B------:R-:W1:Y:S02]  /*6720*/  @!P0 SYNCS.PHASECHK.TRANS64 P0, [R6+URZ], R5 ;  /* 0x00000005060085a7 */ /* 0x000e64000800007f */
[----:B-1----:R-:W-:Y:S05]  /*6730*/  @!P0 BRA `(.L_x_85) ;  /* 0xfffffffc00f08947 */ /* 0x002fea000383ffff */
[----:B------:R-:W-:Y:S05]  /*6740*/  BRA `(.L_x_144) ;  /* 0xffffffe400dc7947 */ /* 0x000fea000383ffff */
.L_x_86:
[----:B0-----:R0:W1:Y:S02]  /*6750*/  SYNCS.PHASECHK.TRANS64.TRYWAIT P0, [R9+URZ], R4 ;  /* 0x00000004090075a7 */ /* 0x001064000800017f */
[----:B-1----:R-:W-:Y:S05]  /*6760*/  @!P0 NANOSLEEP.SYNCS 0x989680 ;  /* 0x009896800000895d */ /* 0x002fea0003900000 */
[----:B------:R-:W1:Y:S02]  /*6770*/  @!P0 SYNCS.PHASECHK.TRANS64 P0, [R9+URZ], R4 ;  /* 0x00000004090085a7 */ /* 0x000e64000800007f */
[----:B-1----:R-:W-:Y:S05]  /*6780*/  @!P0 BRA `(.L_x_86) ;  /* 0xfffffffc00f08947 */ /* 0x002fea000383ffff */
[----:B------:R-:W-:Y:S05]  /*6790*/  BRA `(.L_x_145) ;  /* 0xffffffe400ec7947 */ /* 0x000fea000383ffff */
.L_x_87:
[----:B0-----:R0:W1:Y:S02]  /*67a0*/  SYNCS.PHASECHK.TRANS64.TRYWAIT P0, [R6+URZ], R5 ;  /* 0x00000005060075a7 */ /* 0x001064000800017f */
[----:B-1----:R-:W-:Y:S05]  /*67b0*/  @!P0 NANOSLEEP.SYNCS 0x989680 ;  /* 0x009896800000895d */ /* 0x002fea0003900000 */
[----:B------:R-:W1:Y:S02]  /*67c0*/  @!P0 SYNCS.PHASECHK.TRANS64 P0, [R6+URZ], R5 ;  /* 0x00000005060085a7 */ /* 0x000e64000800007f */
[----:B-1----:R-:W-:Y:S05]  /*67d0*/  @!P0 BRA `(.L_x_87) ;  /* 0xfffffffc00f08947 */ /* 0x002fea000383ffff */
[----:B------:R-:W-:Y:S05]  /*67e0*/  BRA `(.L_x_146) ;  /* 0xffffffe400fc7947 */ /* 0x000fea000383ffff */
.L_x_88:
[----:B0-----:R0:W1:Y:S02]  /*67f0*/  SYNCS.PHASECHK.TRANS64.TRYWAIT P0, [R9+URZ], R4 ;  /* 0x00000004090075a7 */ /* 0x001064000800017f */
[----:B-1----:R-:W-:Y:S05]  /*6800*/  @!P0 NANOSLEEP.SYNCS 0x989680 ;  /* 0x009896800000895d */ /* 0x002fea0003900000 */
[----:B------:R-:W1:Y:S02]  /*6810*/  @!P0 SYNCS.PHASECHK.TRANS64 P0, [R9+URZ], R4 ;  /* 0x00000004090085a7 */ /* 0x000e64000800007f */
[----:B-1----:R-:W-:Y:S05]  /*6820*/  @!P0 BRA `(.L_x_88) ;  /* 0xfffffffc00f08947 */ /* 0x002fea000383ffff */
[----:B------:R-:W-:Y:S05]  /*6830*/  BRA `(.L_x_147) ;  /* 0xffffffe8000c7947 */ /* 0x000fea000383ffff */
.L_x_89:
[----:B0-----:R0:W1:Y:S02]  /*6840*/  SYNCS.PHASECHK.TRANS64.TRYWAIT P0, [R6+URZ], R5 ;  /* 0x00000005060075a7 */ /* 0x001064000800017f */
[----:B-1----:R-:W-:Y:S05]  /*6850*/  @!P0 NANOSLEEP.SYNCS 0x989680 ;  /* 0x009896800000895d */ /* 0x002fea0003900000 */
[----:B------:R-:W1:Y:S02]  /*6860*/  @!P0 SYNCS.PHASECHK.TRANS64 P0, [R6+URZ], R5 ;  /* 0x00000005060085a7 */ /* 0x000e64000800007f */
[----:B-1----:R-:W-:Y:S05]  /*6870*/  @!P0 BRA `(.L_x_89) ;  /* 0xfffffffc00f08947 */ /* 0x002fea000383ffff */
[----:B------:R-:W-:Y:S05]  /*6880*/  BRA `(.L_x_148) ;  /* 0xffffffe8001c7947 */ /* 0x000fea000383ffff */
.L_x_90:
[----:B0-----:R0:W1:Y:S02]  /*6890*/  SYNCS.PHASECHK.TRANS64.TRYWAIT P0, [R9+URZ], R4 ;  /* 0x00000004090075a7 */ /* 0x001064000800017f */
[----:B-1----:R-:W-:Y:S05]  /*68a0*/  @!P0 NANOSLEEP.SYNCS 0x989680 ;  /* 0x009896800000895d */ /* 0x002fea0003900000 */
[----:B------:R-:W1:Y:S02]  /*68b0*/  @!P0 SYNCS.PHASECHK.TRANS64 P0, [R9+URZ], R4 ;  /* 0x00000004090085a7 */ /* 0x000e64000800007f */
[----:B-1----:R-:W-:Y:S05]  /*68c0*/  @!P0 BRA `(.L_x_90) ;  /* 0xfffffffc00f08947 */ /* 0x002fea000383ffff */
[----:B------:R-:W-:Y:S05]  /*68d0*/  BRA `(.L_x_149) ;  /* 0xffffffe8002c7947 */ /* 0x000fea000383ffff */
.L_x_91:
[----:B0-----:R0:W1:Y:S02]  /*68e0*/  SYNCS.PHASECHK.TRANS64.TRYWAIT P0, [R6+URZ], R5 ;  /* 0x00000005060075a7 */ /* 0x001064000800017f */
[----:B-1----:R-:W-:Y:S05]  /*68f0*/  @!P0 NANOSLEEP.SYNCS 0x989680 ;  /* 0x009896800000895d */ /* 0x002fea0003900000 */
[----:B------:R-:W1:Y:S02]  /*6900*/  @!P0 SYNCS.PHASECHK.TRANS64 P0, [R6+URZ], R5 ;  /* 0x00000005060085a7 */ /* 0x000e64000800007f */
[----:B-1----:R-:W-:Y:S05]  /*6910*/  @!P0 BRA `(.L_x_91) ;  /* 0xfffffffc00f08947 */ /* 0x002fea000383ffff */
[----:B------:R-:W-:Y:S05]  /*6920*/  BRA `(.L_x_150) ;  /* 0xffffffe8003c7947 */ /* 0x000fea000383ffff */
.L_x_92:
[----:B0-----:R0:W1:Y:S02]  /*6930*/  SYNCS.PHASECHK.TRANS64.TRYWAIT P0, [R9+URZ], R4 ;  /* 0x00000004090075a7 */ /* 0x001064000800017f */
[----:B-1----:R-:W-:Y:S05]  /*6940*/  @!P0 NANOSLEEP.SYNCS 0x989680 ;  /* 0x009896800000895d */ /* 0x002fea0003900000 */
[----:B------:R-:W1:Y:S02]  /*6950*/  @!P0 SYNCS.PHASECHK.TRANS64 P0, [R9+URZ], R4 ;  /* 0x00000004090085a7 */ /* 0x000e64000800007f */
[----:B-1----:R-:W-:Y:S05]  /*6960*/  @!P0 BRA `(.L_x_92) ;  /* 0xfffffffc00f08947 */ /* 0x002fea000383ffff */
[----:B------:R-:W-:Y:S05]  /*6970*/  BRA `(.L_x_151) ;  /* 0xffffffe8004c7947 */ /* 0x000fea000383ffff */
.L_x_93:
[----:B0-----:R0:W1:Y:S02]  /*6980*/  SYNCS.PHASECHK.TRANS64.TRYWAIT P0, [R6+URZ], R5 ;  /* 0x00000005060075a7 */ /* 0x001064000800017f */
[----:B-1----:R-:W-:Y:S05]  /*6990*/  @!P0 NANOSLEEP.SYNCS 0x989680 ;  /* 0x009896800000895d */ /* 0x002fea0003900000 */
[----:B------:R-:W1:Y:S02]  /*69a0*/  @!P0 SYNCS.PHASECHK.TRANS64 P0, [R6+URZ], R5 ;  /* 0x00000005060085a7 */ /* 0x000e64000800007f */
[----:B-1----:R-:W-:Y:S05]  /*69b0*/  @!P0 BRA `(.L_x_93) ;  /* 0xfffffffc00f08947 */ /* 0x002fea000383ffff */
[----:B------:R-:W-:Y:S05]  /*69c0*/  BRA `(.L_x_152) ;  /* 0xffffffe8005c7947 */ /* 0x000fea000383ffff */
.L_x_94:
[----:B0-----:R0:W1:Y:S02]  /*69d0*/  SYNCS.PHASECHK.TRANS64.TRYWAIT P0, [R9+URZ], R4 ;  /* 0x00000004090075a7 */ /* 0x001064000800017f */
[----:B-1----:R-:W-:Y:S05]  /*69e0*/  @!P0 NANOSLEEP.SYNCS 0x989680 ;  /* 0x009896800000895d */ /* 0x002fea0003900000 */
[----:B------:R-:W1:Y:S02]  /*69f0*/  @!P0 SYNCS.PHASECHK.TRANS64 P0, [R9+URZ], R4 ;  /* 0x00000004090085a7 */ /* 0x000e64000800007f */
[----:B-1----:R-:W-:Y:S05]  /*6a00*/  @!P0 BRA `(.L_x_94) ;  /* 0xfffffffc00f08947 */ /* 0x002fea000383ffff */
[----:B------:R-:W-:Y:S05]  /*6a10*/  BRA `(.L_x_153) ;  /* 0xffffffe8006c7947 */ /* 0x000fea000383ffff */
.L_x_95:
[----:B0-----:R0:W1:Y:S02]  /*6a20*/  SYNCS.PHASECHK.TRANS64.TRYWAIT P0, [R6+URZ], R5 ;  /* 0x00000005060075a7 */ /* 0x001064000800017f */
[----:B-1----:R-:W-:Y:S05]  /*6a30*/  @!P0 NANOSLEEP.SYNCS 0x989680 ;  /* 0x009896800000895d */ /* 0x002fea0003900000 */
[----:B------:R-:W1:Y:S02]  /*6a40*/  @!P0 SYNCS.PHASECHK.TRANS64 P0, [R6+URZ], R5 ;  /* 0x00000005060085a7 */ /* 0x000e64000800007f */
[----:B-1----:R-:W-:Y:S05]  /*6a50*/  @!P0 BRA `(.L_x_95) ;  /* 0xfffffffc00f08947 */ /* 0x002fea000383ffff */
[----:B------:R-:W-:Y:S05]  /*6a60*/  BRA `(.L_x_154) ;  /* 0xffffffe8007c7947 */ /* 0x000fea000383ffff */
.L_x_96:
[----:B0-----:R0:W1:Y:S02]  /*6a70*/  SYNCS.PHASECHK.TRANS64.TRYWAIT P0, [R9+URZ], R4 ;  /* 0x00000004090075a7 */ /* 0x001064000800017f */
[----:B-1----:R-:W-:Y:S05]  /*6a80*/  @!P0 NANOSLEEP.SYNCS 0x989680 ;  /* 0x009896800000895d */ /* 0x002fea0003900000 */
[----:B------:R-:W1:Y:S02]  /*6a90*/  @!P0 SYNCS.PHASECHK.TRANS64 P0, [R9+URZ], R4 ;  /* 0x00000004090085a7 */ /* 0x000e64000800007f */
[----:B-1----:R-:W-:Y:S05]  /*6aa0*/  @!P0 BRA `(.L_x_96) ;  /* 0xfffffffc00f08947 */ /* 0x002fea000383ffff */
[----:B------:R-:W-:Y:S05]  /*6ab0*/  BRA `(.L_x_155) ;  /* 0xffffffe8008c7947 */ /* 0x000fea000383ffff */
.L_x_97:
[----:B0-----:R0:W1:Y:S02]  /*6ac0*/  SYNCS.PHASECHK.TRANS64.TRYWAIT P0, [R6+URZ], R5 ;  /* 0x00000005060075a7 */ /* 0x001064000800017f */
[----:B-1----:R-:W-:Y:S05]  /*6ad0*/  @!P0 NANOSLEEP.SYNCS 0x989680 ;  /* 0x009896800000895d */ /* 0x002fea0003900000 */
[----:B------:R-:W1:Y:S02]  /*6ae0*/  @!P0 SYNCS.PHASECHK.TRANS64 P0, [R6+URZ], R5 ;  /* 0x00000005060085a7 */ /* 0x000e64000800007f */
[----:B-1----:R-:W-:Y:S05]  /*6af0*/  @!P0 BRA `(.L_x_97) ;  /* 0xfffffffc00f08947 */ /* 0x002fea000383ffff */
[----:B------:R-:W-:Y:S05]  /*6b00*/  BRA `(.L_x_156) ;  /* 0xffffffe8009c7947 */ /* 0x000fea000383ffff */
.L_x_98:
[----:B0-----:R0:W1:Y:S02]  /*6b10*/  SYNCS.PHASECHK.TRANS64.TRYWAIT P0, [R9+URZ], R4 ;  /* 0x00000004090075a7 */ /* 0x001064000800017f */
[----:B-1----:R-:W-:Y:S05]  /*6b20*/  @!P0 NANOSLEEP.SYNCS 0x989680 ;  /* 0x009896800000895d */ /* 0x002fea0003900000 */
[----:B------:R-:W1:Y:S02]  /*6b30*/  @!P0 SYNCS.PHASECHK.TRANS64 P0, [R9+URZ], R4 ;  /* 0x00000004090085a7 */ /* 0x000e64000800007f */
[----:B-1----:R-:W-:Y:S05]  /*6b40*/  @!P0 BRA `(.L_x_98) ;  /* 0xfffffffc00f08947 */ /* 0x002fea000383ffff */
[----:B------:R-:W-:Y:S05]  /*6b50*/  BRA `(.L_x_157) ;  /* 0xffffffe800ac7947 */ /* 0x000fea000383ffff */
.L_x_99:
[----:B0-----:R0:W1:Y:S02]  /*6b60*/  SYNCS.PHASECHK.TRANS64.TRYWAIT P0, [R6+URZ], R5 ;  /* 0x00000005060075a7 */ /* 0x001064000800017f */
[----:B-1----:R-:W-:Y:S05]  /*6b70*/  @!P0 NANOSLEEP.SYNCS 0x989680 ;  /* 0x009896800000895d */ /* 0x002fea0003900000 */
[----:B------:R-:W1:Y:S02]  /*6b80*/  @!P0 SYNCS.PHASECHK.TRANS64 P0, [R6+URZ], R5 ;  /* 0x00000005060085a7 */ /* 0x000e64000800007f */
[----:B-1----:R-:W-:Y:S05]  /*6b90*/  @!P0 BRA `(.L_x_99) ;  /* 0xfffffffc00f08947 */ /* 0x002fea000383ffff */
[----:B------:R-:W-:Y:S05]  /*6ba0*/  BRA `(.L_x_158) ;  /* 0xffffffe800bc7947 */ /* 0x000fea000383ffff */
.L_x_100:
[----:B0-----:R0:W1:Y:S02]  /*6bb0*/  SYNCS.PHASECHK.TRANS64.TRYWAIT P0, [R9+URZ], R4 ;  /* 0x00000004090075a7 */ /* 0x001064000800017f */
[----:B-1----:R-:W-:Y:S05]  /*6bc0*/  @!P0 NANOSLEEP.SYNCS 0x989680 ;  /* 0x009896800000895d */ /* 0x002fea0003900000 */
[----:B------:R-:W1:Y:S02]  /*6bd0*/  @!P0 SYNCS.PHASECHK.TRANS64 P0, [R9+URZ], R4 ;  /* 0x00000004090085a7 */ /* 0x000e64000800007f */
[----:B-1----:R-:W-:Y:S05]  /*6be0*/  @!P0 BRA `(.L_x_100) ;  /* 0xfffffffc00f08947 */ /* 0x002fea000383ffff */
[----:B------:R-:W-:Y:S05]  /*6bf0*/  BRA `(.L_x_159) ;  /* 0xffffffe800cc7947 */ /* 0x000fea000383ffff */
.L_x_101:
[----:B0-----:R0:W1:Y:S02]  /*6c00*/  SYNCS.PHASECHK.TRANS64.TRYWAIT P0, [R6+URZ], R5 ;  /* 0x00000005060075a7 */ /* 0x001064000800017f */
[----:B-1----:R-:W-:Y:S05]  /*6c10*/  @!P0 NANOSLEEP.SYNCS 0x989680 ;  /* 0x009896800000895d */ /* 0x002fea0003900000 */
[----:B------:R-:W1:Y:S02]  /*6c20*/  @!P0 SYNCS.PHASECHK.TRANS64 P0, [R6+URZ], R5 ;  /* 0x00000005060085a7 */ /* 0x000e64000800007f */
[----:B-1----:R-:W-:Y:S05]  /*6c30*/  @!P0 BRA `(.L_x_101) ;  /* 0xfffffffc00f08947 */ /* 0x002fea000383ffff */
[----:B------:R-:W-:Y:S05]  /*6c40*/  BRA `(.L_x_160) ;  /* 0xffffffe800dc7947 */ /* 0x000fea000383ffff */
.L_x_102:
[----:B0-----:R0:W1:Y:S02]  /*6c50*/  SYNCS.PHASECHK.TRANS64.TRYWAIT P0, [R9+URZ], R4 ;  /* 0x00000004090075a7 */ /* 0x001064000800017f */
[----:B-1----:R-:W-:Y:S05]  /*6c60*/  @!P0 NANOSLEEP.SYNCS 0x989680 ;  /* 0x009896800000895d */ /* 0x002fea0003900000 */
[----:B------:R-:W1:Y:S02]  /*6c70*/  @!P0 SYNCS.PHASECHK.TRANS64 P0, [R9+URZ], R4 ;  /* 0x00000004090085a7 */ /* 0x000e64000800007f */
[----:B-1----:R-:W-:Y:S05]  /*6c80*/  @!P0 BRA `(.L_x_102) ;  /* 0xfffffffc00f08947 */ /* 0x002fea000383ffff */
[----:B------:R-:W-:Y:S05]  /*6c90*/  BRA `(.L_x_161) ;  /* 0xffffffe800ec7947 */ /* 0x000fea000383ffff */
.L_x_103:
[----:B0-----:R0:W1:Y:S02]  /*6ca0*/  SYNCS.PHASECHK.TRANS64.TRYWAIT P0, [R6+URZ], R5 ;  /* 0x00000005060075a7 */ /* 0x001064000800017f */
[----:B-1----:R-:W-:Y:S05]  /*6cb0*/  @!P0 NANOSLEEP.SYNCS 0x989680 ;  /* 0x009896800000895d */ /* 0x002fea0003900000 */
[----:B------:R-:W1:Y:S02]  /*6cc0*/  @!P0 SYNCS.PHASECHK.TRANS64 P0, [R6+URZ], R5 ;  /* 0x00000005060085a7 */ /* 0x000e64000800007f */
[----:B-1----:R-:W-:Y:S05]  /*6cd0*/  @!P0 BRA `(.L_x_103) ;  /* 0xfffffffc00f08947 */ /* 0x002fea000383ffff */
[----:B------:R-:W-:Y:S05]  /*6ce0*/  BRA `(.L_x_162) ;  /* 0xffffffe800fc7947 */ /* 0x000fea000383ffff */
.L_x_104:
[----:B0-----:R0:W1:Y:S02]  /*6cf0*/  SYNCS.PHASECHK.TRANS64.TRYWAIT P0, [R9+URZ], R4 ;  /* 0x00000004090075a7 */ /* 0x001064000800017f */
[----:B-1----:R-:W-:Y:S05]  /*6d00*/  @!P0 NANOSLEEP.SYNCS 0x989680 ;  /* 0x009896800000895d */ /* 0x002fea0003900000 */
[----:B------:R-:W1:Y:S02]  /*6d10*/  @!P0 SYNCS.PHASECHK.TRANS64 P0, [R9+URZ], R4 ;  /* 0x00000004090085a7 */ /* 0x000e64000800007f */
[----:B-1----:R-:W-:Y:S05]  /*6d20*/  @!P0 BRA `(.L_x_104) ;  /* 0xfffffffc00f08947 */ /* 0x002fea000383ffff */
[----:B------:R-:W-:Y:S05]  /*6d30*/  BRA `(.L_x_163) ;  /* 0xffffffec000c7947 */ /* 0x000fea000383ffff */
.L_x_105:
[----:B0-----:R0:W1:Y:S02]  /*6d40*/  SYNCS.PHASECHK.TRANS64.TRYWAIT P0, [R6+URZ], R5 ;  /* 0x00000005060075a7 */ /* 0x001064000800017f */
[----:B-1----:R-:W-:Y:S05]  /*6d50*/  @!P0 NANOSLEEP.SYNCS 0x989680 ;  /* 0x009896800000895d */ /* 0x002fea0003900000 */
[----:B------:R-:W1:Y:S02]  /*6d60*/  @!P0 SYNCS.PHASECHK.TRANS64 P0, [R6+URZ], R5 ;  /* 0x00000005060085a7 */ /* 0x000e64000800007f */
[----:B-1----:R-:W-:Y:S05]  /*6d70*/  @!P0 BRA `(.L_x_105) ;  /* 0xfffffffc00f08947 */ /* 0x002fea000383ffff */
[----:B------:R-:W-:Y:S05]  /*6d80*/  BRA `(.L_x_164) ;  /* 0xffffffec001c7947 */ /* 0x000fea000383ffff */
.L_x_106:
[----:B0-----:R0:W1:Y:S02]  /*6d90*/  SYNCS.PHASECHK.TRANS64.TRYWAIT P0, [R9+URZ], R4 ;  /* 0x00000004090075a7 */ /* 0x001064000800017f */
[----:B-1----:R-:W-:Y:S05]  /*6da0*/  @!P0 NANOSLEEP.SYNCS 0x989680 ;  /* 0x009896800000895d */ /* 0x002fea0003900000 */
[----:B------:R-:W1:Y:S02]  /*6db0*/  @!P0 SYNCS.PHASECHK.TRANS64 P0, [R9+URZ], R4 ;  /* 0x00000004090085a7 */ /* 0x000e64000800007f */
[----:B-1----:R-:W-:Y:S05]  /*6dc0*/  @!P0 BRA `(.L_x_106) ;  /* 0xfffffffc00f08947 */ /* 0x002fea000383ffff */
[----:B------:R-:W-:Y:S05]  /*6dd0*/  BRA `(.L_x_165) ;  /* 0xffffffec002c7947 */ /* 0x000fea000383ffff */
.L_x_107:
[----:B0-----:R0:W1:Y:S02]  /*6de0*/  SYNCS.PHASECHK.TRANS64.TRYWAIT P0, [R6+URZ], R5 ;  /* 0x00000005060075a7 */ /* 0x001064000800017f */
[----:B-1----:R-:W-:Y:S05]  /*6df0*/  @!P0 NANOSLEEP.SYNCS 0x989680 ;  /* 0x009896800000895d */ /* 0x002fea0003900000 */
[----:B------:R-:W1:Y:S02]  /*6e00*/  @!P0 SYNCS.PHASECHK.TRANS64 P0, [R6+URZ], R5 ;  /* 0x00000005060085a7 */ /* 0x000e64000800007f */
[----:B-1----:R-:W-:Y:S05]  /*6e10*/  @!P0 BRA `(.L_x_107) ;  /* 0xfffffffc00f08947 */ /* 0x002fea000383ffff */
[----:B------:R-:W-:Y:S05]  /*6e20*/  BRA `(.L_x_166) ;  /* 0xffffffec003c7947 */ /* 0x000fea000383ffff */
.L_x_108:
[----:B0-----:R0:W1:Y:S02]  /*6e30*/  SYNCS.PHASECHK.TRANS64.TRYWAIT P0, [R9+URZ], R4 ;  /* 0x00000004090075a7 */ /* 0x001064000800017f */
[----:B-1----:R-:W-:Y:S05]  /*6e40*/  @!P0 NANOSLEEP.SYNCS 0x989680 ;  /* 0x009896800000895d */ /* 0x002fea0003900000 */
[----:B------:R-:W1:Y:S02]  /*6e50*/  @!P0 SYNCS.PHASECHK.TRANS64 P0, [R9+URZ], R4 ;  /* 0x00000004090085a7 */ /* 0x000e64000800007f */
[----:B-1----:R-:W-:Y:S05]  /*6e60*/  @!P0 BRA `(.L_x_108) ;  /* 0xfffffffc00f08947 */ /* 0x002fea000383ffff */
[----:B------:R-:W-:Y:S05]  /*6e70*/  BRA `(.L_x_167) ;  /* 0xffffffec004c7947 */ /* 0x000fea000383ffff */
.L_x_109:
[----:B-1----:R1:W2:Y:S02]  /*6e80*/  SYNCS.PHASECHK.TRANS64.TRYWAIT P0, [R6+URZ], R5 ;  /* 0x00000005060075a7 */ /* 0x0022a4000800017f */
[----:B--2---:R-:W-:Y:S05]  /*6e90*/  @!P0 NANOSLEEP.SYNCS 0x989680 ;  /* 0x009896800000895d */ /* 0x004fea0003900000 */
[----:B------:R-:W2:Y:S02]  /*6ea0*/  @!P0 SYNCS.PHASECHK.TRANS64 P0, [R6+URZ], R5 ;  /* 0x00000005060085a7 */ /* 0x000ea4000800007f */
[----:B--2---:R-:W-:Y:S05]  /*6eb0*/  @!P0 BRA `(.L_x_109) ;  /* 0xfffffffc00f08947 */ /* 0x004fea000383ffff */
[----:B------:R-:W-:Y:S05]  /*6ec0*/  BRA `(.L_x_168) ;  /* 0xffffffec00547947 */ /* 0x000fea000383ffff */
.L_x_169:
[----:B------:R-:W-:-:S00]  /*6ed0*/  BRA `(.L_x_169) ;  /* 0xfffffffc00fc7947 */ /* 0x000fc0000383ffff */
[----:B------:R-:W-:-:S00]  /*6ee0*/  NOP ;  /* 0x0000000000007918 */ /* 0x000fc00000000000 */
        /* <DEDUP_REMOVED lines=9> */
.L_x_170:


//--------------------- .nv.global.init           --------------------------
	.section	.nv.global.init,"aw",@progbits
.nv.global.init:
	.type		$str$22,@object
	.size		$str$22,($str$23 - $str$22)
$str$22:
        /*0000*/ 	.byte	0x6b, 0x5f, 0x74, 0x69, 0x6c, 0x65, 0x5f, 0x63, 0x6f, 0x75, 0x6e, 0x74, 0x20, 0x3e, 0x3d, 0x20
        /*0010*/ 	.byte	0x31, 0x00
	.type		$str$23,@object
	.size		$str$23,(__unnamed_1 - $str$23)
$str$23:
        /*0012*/ 	.byte	0x2f, 0x74, 0x6d, 0x70, 0x2f, 0x63, 0x75, 0x74, 0x6c, 0x61, 0x73, 0x73, 0x5f, 0x73, 0x77, 0x65
        /*0022*/ 	.byte	0x65, 0x70, 0x5f, 0x73, 0x72, 0x63, 0x2f, 0x69, 0x6e, 0x63, 0x6c, 0x75, 0x64, 0x65, 0x2f, 0x63
        /*0032*/ 	.byte	0x75, 0x74, 0x6c, 0x61, 0x73, 0x73, 0x2f, 0x67, 0x65, 0x6d, 0x6d, 0x2f, 0x63, 0x6f, 0x6c, 0x6c
        /*0042*/ 	.byte	0x65, 0x63, 0x74, 0x69, 0x76, 0x65, 0x2f, 0x73, 0x6d, 0x39, 0x30, 0x5f, 0x6d, 0x6d, 0x61, 0x5f
        /*0052*/ 	.byte	0x74, 0x6d, 0x61, 0x5f, 0x67, 0x6d, 0x6d, 0x61, 0x5f, 0x73, 0x73, 0x5f, 0x77, 0x61, 0x72, 0x70
        /*0062*/ 	.byte	0x73, 0x70, 0x65, 0x63, 0x69, 0x61, 0x6c, 0x69, 0x7a, 0x65, 0x64, 0x2e, 0x68, 0x70, 0x70, 0x00
	.type		__unnamed_1,@object
	.size		__unnamed_1,(.L_0 - __unnamed_1)
__unnamed_1:
        /*0072*/ 	.byte	0x76, 0x6f, 0x69, 0x64, 0x20, 0x63, 0x75, 0x74, 0x6c, 0x61, 0x73, 0x73, 0x3a, 0x3a, 0x67, 0x65
        /* <DEDUP_REMOVED lines=179> */
        /*0bb2*/ 	.byte	0x5d, 0x00
.L_0:


//--------------------- .nv.shared._ZN7cutlass13device_kernelINS_4gemm6kernel13GemmUniversalIN4cute5tupleIJiiiiEEENS1_10collective13CollectiveMmaINS1_34MainloopSm90TmaGmmaWarpSpecializedILi50ENS5_IJNS4_1CILi1EEESB_SB_EEENS1_32KernelTmaWarpSpecializedPingpongEEENS5_IJNSA_ILi64EEENSA_ILi8EEENSA_ILi32EEEEEENS_6half_tENS5_IJlSB_lEEESJ_SK_NS4_8TiledMMAINS4_8MMA_AtomIJNS4_4SM904GMMA24MMA_64x8x16_F32F16F16_SSILNSO_5MajorE0ELSQ_0ELNSO_7ScaleInE1ELSR_1EEEEEENS4_6LayoutISC_NS5_IJNSA_ILi0EEESV_SV_EEEEENS5_IJNS4_10UnderscoreESY_SY_EEEEENS4_13SM90_TMA_LOADENS4_14ComposedLayoutINS4_7SwizzleILi2ELi4ELi3EEENS4_18smem_ptr_flag_bitsILi16EEENSU_INS5_IJSG_SH_EEENS5_IJSH_SB_EEEEEEEvNS4_8identityES11_S1A_vS1B_EENS_8epilogue10collective6detail29Sm90TmaWarpSpecializedAdapterINS1E_15DefaultEpilogueISJ_SK_SK_NS1D_6thread17LinearCombinationISJ_Li1EffLNS1I_9ScaleType4KindE0ELNS_15FloatRoundStyleE2ESJ_EENS1_15EpilogueDefaultEEEEEvvEEEEvNT_6ParamsE --------------------------
	.section	.nv.shared._ZN7cutlass13device_kernelINS_4gemm6kernel13GemmUniversalIN4cute5tupleIJiiiiEEENS1_10collective13CollectiveMmaINS1_34MainloopSm90TmaGmmaWarpSpecializedILi50ENS5_IJNS4_1CILi1EEESB_SB_EEENS1_32KernelTmaWarpSpecializedPingpongEEENS5_IJNSA_ILi64EEENSA_ILi8EEENSA_ILi32EEEEEENS_6half_tENS5_IJlSB_lEEESJ_SK_NS4_8TiledMMAINS4_8MMA_AtomIJNS4_4SM904GMMA24MMA_64x8x16_F32F16F16_SSILNSO_5MajorE0ELSQ_0ELNSO_7ScaleInE1ELSR_1EEEEEENS4_6LayoutISC_NS5_IJNSA_ILi0EEESV_SV_EEEEENS5_IJNS4_10UnderscoreESY_SY_EEEEENS4_13SM90_TMA_LOADENS4_14ComposedLayoutINS4_7SwizzleILi2ELi4ELi3EEENS4_18smem_ptr_flag_bitsILi16EEENSU_INS5_IJSG_SH_EEENS5_IJSH_SB_EEEEEEEvNS4_8identityES11_S1A_vS1B_EENS_8epilogue10collective6detail29Sm90TmaWarpSpecializedAdapterINS1E_15DefaultEpilogueISJ_SK_SK_NS1D_6thread17LinearCombinationISJ_Li1EffLNS1I_9ScaleType4KindE0ELNS_15FloatRoundStyleE2ESJ_EENS1_15EpilogueDefaultEEEEEvvEEEEvNT_6ParamsE,"aw",@nobits
	.sectionflags	@""
	.align	16
	.zero		1024


//--------------------- .nv.shared.reserved.0     --------------------------
	.section	.nv.shared.reserved.0,"aw",@nobits
	.weak		__nv_reservedSMEM_offset_0_alias
	.size		__nv_reservedSMEM_offset_0_alias, 0, 0
	.other		__nv_reservedSMEM_offset_0_alias,@"STO_CUDA_RESERVED_SHARED STV_DEFAULT"
__nv_reservedSMEM_offset_0_alias:
	.zero		0


//--------------------- .nv.global                --------------------------
	.section	.nv.global,"aw",@nobits
.nv.global:
	.type		_ZN40_INTERNAL_4533fdbe_4_k_cu_83cf06bf_136624cute1_E,@object
	.size		_ZN40_INTERNAL_4533fdbe_4_k_cu_83cf06bf_136624cute1_E,(_ZN40_INTERNAL_4533fdbe_4_k_cu_83cf06bf_136624cuda3std3__45__cpo6cbeginE - _ZN40_INTERNAL_4533fdbe_4_k_cu_83cf06bf_136624cute1_E)
_ZN40_INTERNAL_4533fdbe_4_k_cu_83cf06bf_136624cute1_E:
	.zero		1
	.type		_ZN40_INTERNAL_4533fdbe_4_k_cu_83cf06bf_136624cuda3std3__45__cpo6cbeginE,@object
	.size		_ZN40_INTERNAL_4533fdbe_4_k_cu_83cf06bf_136624cuda3std3__45__cpo6cbeginE,(_ZN40_INTERNAL_4533fdbe_4_k_cu_83cf06bf_136624cuda3std3__48in_placeE - _ZN40_INTERNAL_4533fdbe_4_k_cu_83cf06bf_136624cuda3std3__45__cpo6cbeginE)
_ZN40_INTERNAL_4533fdbe_4_k_cu_83cf06bf_136624cuda3std3__45__cpo6cbeginE:
	.zero		1
	.type		_ZN40_INTERNAL_4533fdbe_4_k_cu_83cf06bf_136624cuda3std3__48in_placeE,@object
	.size		_ZN40_INTERNAL_4533fdbe_4_k_cu_83cf06bf_136624cuda3std3__48in_placeE,(_ZN40_INTERNAL_4533fdbe_4_k_cu_83cf06bf_136624cuda3std6ranges3__45__cpo9iter_moveE - _ZN40_INTERNAL_4533fdbe_4_k_cu_83cf06bf_136624cuda3std3__48in_placeE)
_ZN40_INTERNAL_4533fdbe_4_k_cu_83cf06bf_136624cuda3std3__48in_placeE:
	.zero		1
	.type		_ZN40_INTERNAL_4533fdbe_4_k_cu_83cf06bf_136624cuda3std6ranges3__45__cpo9iter_moveE,@object
	.size		_ZN40_INTERNAL_4533fdbe_4_k_cu_83cf06bf_136624cuda3std6ranges3__45__cpo9iter_moveE,(_ZN40_INTERNAL_4533fdbe_4_k_cu_83cf06bf_136624cuda3std3__45__cpo5beginE - _ZN40_INTERNAL_4533fdbe_4_k_cu_83cf06bf_136624cuda3std6ranges3__45__cpo9iter_moveE)
_ZN40_INTERNAL_4533fdbe_4_k_cu_83cf06bf_136624cuda3std6ranges3__45__cpo9iter_moveE:
	.zero		1
	.type		_ZN40_INTERNAL_4533fdbe_4_k_cu_83cf06bf_136624cuda3std3__45__cpo5beginE,@object
	.size		_ZN40_INTERNAL_4533fdbe_4_k_cu_83cf06bf_136624cuda3std3__45__cpo5beginE,(_ZN40_INTERNAL_4533fdbe_4_k_cu_83cf06bf_136624cuda3std3__442_GLOBAL__N__4533fdbe_4_k_cu_83cf06bf_136626ignoreE - _ZN40_INTERNAL_4533fdbe_4_k_cu_83cf06bf_136624cuda3std3__45__cpo5beginE)
_ZN40_INTERNAL_4533fdbe_4_k_cu_83cf06bf_136624cuda3std3__45__cpo5beginE:
	.zero		1
	.type		_ZN40_INTERNAL_4533fdbe_4_k_cu_83cf06bf_136624cuda3std3__442_GLOBAL__N__4533fdbe_4_k_cu_83cf06bf_136626ignoreE,@object
	.size		_ZN40_INTERNAL_4533fdbe_4_k_cu_83cf06bf_136624cuda3std3__442_GLOBAL__N__4533fdbe_4_k_cu_83cf06bf_136626ignoreE,(_ZN40_INTERNAL_4533fdbe_4_k_cu_83cf06bf_136624cute7productE - _ZN40_INTERNAL_4533fdbe_4_k_cu_83cf06bf_136624cuda3std3__442_GLOBAL__N__4533fdbe_4_k_cu_83cf06bf_136626ignoreE)
_ZN40_INTERNAL_4533fdbe_4_k_cu_83cf06bf_136624cuda3std3__442_GLOBAL__N__4533fdbe_4_k_cu_83cf06bf_136626ignoreE:
	.zero		1
	.type		_ZN40_INTERNAL_4533fdbe_4_k_cu_83cf06bf_136624cute7productE,@object
	.size		_ZN40_INTERNAL_4533fdbe_4_k_cu_83cf06bf_136624cute7productE,(_ZN40_INTERNAL_4533fdbe_4_k_cu_83cf06bf_136624cuda3std3__45__cpo3endE - _ZN40_INTERNAL_4533fdbe_4_k_cu_83cf06bf_136624cute7productE)
_ZN40_INTERNAL_4533fdbe_4_k_cu_83cf06bf_136624cute7productE:
	.zero		1
	.type		_ZN40_INTERNAL_4533fdbe_4_k_cu_83cf06bf_136624cuda3std3__45__cpo3endE,@object
	.size		_ZN40_INTERNAL_4533fdbe_4_k_cu_83cf06bf_136624cuda3std3__45__cpo3endE,(_ZN40_INTERNAL_4533fdbe_4_k_cu_83cf06bf_136624cuda3std3__419piecewise_constructE - _ZN40_INTERNAL_4533fdbe_4_k_cu_83cf06bf_136624cuda3std3__45__cpo3endE)
_ZN40_INTERNAL_4533fdbe_4_k_cu_83cf06bf_136624cuda3std3__45__cpo3endE:
	.zero		1
	.type		_ZN40_INTERNAL_4533fdbe_4_k_cu_83cf06bf_136624cuda3std3__419piecewise_constructE,@object
	.size		_ZN40_INTERNAL_4533fdbe_4_k_cu_83cf06bf_136624cuda3std3__419piecewise_constructE,(_ZN40_INTERNAL_4533fdbe_4_k_cu_83cf06bf_136624cuda3std3__45__cpo4cendE - _ZN40_INTERNAL_4533fdbe_4_k_cu_83cf06bf_136624cuda3std3__419piecewise_constructE)
_ZN40_INTERNAL_4533fdbe_4_k_cu_83cf06bf_136624cuda3std3__419piecewise_constructE:
	.zero		1
	.type		_ZN40_INTERNAL_4533fdbe_4_k_cu_83cf06bf_136624cuda3std3__45__cpo4cendE,@object
	.size		_ZN40_INTERNAL_4533fdbe_4_k_cu_83cf06bf_136624cuda3std3__45__cpo4cendE,(_ZN40_INTERNAL_4533fdbe_4_k_cu_83cf06bf_136624cuda3std6ranges3__45__cpo4swapE - _ZN40_INTERNAL_4533fdbe_4_k_cu_83cf06bf_136624cuda3std3__45__cpo4cendE)
_ZN40_INTERNAL_4533fdbe_4_k_cu_83cf06bf_136624cuda3std3__45__cpo4cendE:
	.zero		1
	.type		_ZN40_INTERNAL_4533fdbe_4_k_cu_83cf06bf_136624cuda3std6ranges3__45__cpo4swapE,@object
	.size		_ZN40_INTERNAL_4533fdbe_4_k_cu_83cf06bf_136624cuda3std6ranges3__45__cpo4swapE,(.L_8 - _ZN40_INTERNAL_4533fdbe_4_k_cu_83cf06bf_136624cuda3std6ranges3__45__cpo4swapE)
_ZN40_INTERNAL_4533fdbe_4_k_cu_83cf06bf_136624cuda3std6ranges3__45__cpo4swapE:
	.zero		1
.L_8:


//--------------------- .nv.constant0._ZN7cutlass13device_kernelINS_4gemm6kernel13GemmUniversalIN4cute5tupleIJiiiiEEENS1_10collective13CollectiveMmaINS1_34MainloopSm90TmaGmmaWarpSpecializedILi50ENS5_IJNS4_1CILi1EEESB_SB_EEENS1_32KernelTmaWarpSpecializedPingpongEEENS5_IJNSA_ILi64EEENSA_ILi8EEENSA_ILi32EEEEEENS_6half_tENS5_IJlSB_lEEESJ_SK_NS4_8TiledMMAINS4_8MMA_AtomIJNS4_4SM904GMMA24MMA_64x8x16_F32F16F16_SSILNSO_5MajorE0ELSQ_0ELNSO_7ScaleInE1ELSR_1EEEEEENS4_6LayoutISC_NS5_IJNSA_ILi0EEESV_SV_EEEEENS5_IJNS4_10UnderscoreESY_SY_EEEEENS4_13SM90_TMA_LOADENS4_14ComposedLayoutINS4_7SwizzleILi2ELi4ELi3EEENS4_18smem_ptr_flag_bitsILi16EEENSU_INS5_IJSG_SH_EEENS5_IJSH_SB_EEEEEEEvNS4_8identityES11_S1A_vS1B_EENS_8epilogue10collective6detail29Sm90TmaWarpSpecializedAdapterINS1E_15DefaultEpilogueISJ_SK_SK_NS1D_6thread17LinearCombinationISJ_Li1EffLNS1I_9ScaleType4KindE0ELNS_15FloatRoundStyleE2ESJ_EENS1_15EpilogueDefaultEEEEEvvEEEEvNT_6ParamsE --------------------------
	.section	.nv.constant0._ZN7cutlass13device_kernelINS_4gemm6kernel13GemmUniversalIN4cute5tupleIJiiiiEEENS1_10collective13CollectiveMmaINS1_34MainloopSm90TmaGmmaWarpSpecializedILi50ENS5_IJNS4_1CILi1EEESB_SB_EEENS1_32KernelTmaWarpSpecializedPingpongEEENS5_IJNSA_ILi64EEENSA_ILi8EEENSA_ILi32EEEEEENS_6half_tENS5_IJlSB_lEEESJ_SK_NS4_8TiledMMAINS4_8MMA_AtomIJNS4_4SM904GMMA24MMA_64x8x16_F32F16F16_SSILNSO_5MajorE0ELSQ_0ELNSO_7ScaleInE1ELSR_1EEEEEENS4_6LayoutISC_NS5_IJNSA_ILi0EEESV_SV_EEEEENS5_IJNS4_10UnderscoreESY_SY_EEEEENS4_13SM90_TMA_LOADENS4_14ComposedLayoutINS4_7SwizzleILi2ELi4ELi3EEENS4_18smem_ptr_flag_bitsILi16EEENSU_INS5_IJSG_SH_EEENS5_IJSH_SB_EEEEEEEvNS4_8identityES11_S1A_vS1B_EENS_8epilogue10collective6detail29Sm90TmaWarpSpecializedAdapterINS1E_15DefaultEpilogueISJ_SK_SK_NS1D_6thread17LinearCombinationISJ_Li1EffLNS1I_9ScaleType4KindE0ELNS_15FloatRoundStyleE2ESJ_EENS1_15EpilogueDefaultEEEEEvvEEEEvNT_6ParamsE,"a",@progbits
	.sectionflags	@""
	.align	4
.nv.constant0._ZN7cutlass13device_kernelINS_4gemm6kernel13GemmUniversalIN4cute5tupleIJiiiiEEENS1_10collective13CollectiveMmaINS1_34MainloopSm90TmaGmmaWarpSpecializedILi50ENS5_IJNS4_1CILi1EEESB_SB_EEENS1_32KernelTmaWarpSpecializedPingpongEEENS5_IJNSA_ILi64EEENSA_ILi8EEENSA_ILi32EEEEEENS_6half_tENS5_IJlSB_lEEESJ_SK_NS4_8TiledMMAINS4_8MMA_AtomIJNS4_4SM904GMMA24MMA_64x8x16_F32F16F16_SSILNSO_5MajorE0ELSQ_0ELNSO_7ScaleInE1ELSR_1EEEEEENS4_6LayoutISC_NS5_IJNSA_ILi0EEESV_SV_EEEEENS5_IJNS4_10UnderscoreESY_SY_EEEEENS4_13SM90_TMA_LOADENS4_14ComposedLayoutINS4_7SwizzleILi2ELi4ELi3EEENS4_18smem_ptr_flag_bitsILi16EEENSU_INS5_IJSG_SH_EEENS5_IJSH_SB_EEEEEEEvNS4_8identityES11_S1A_vS1B_EENS_8epilogue10collective6detail29Sm90TmaWarpSpecializedAdapterINS1E_15DefaultEpilogueISJ_SK_SK_NS1D_6thread17LinearCombinationISJ_Li1EffLNS1I_9ScaleType4KindE0ELNS_15FloatRoundStyleE2ESJ_EENS1_15EpilogueDefaultEEEEEvvEEEEvNT_6ParamsE:
	.zero		1664


//--------------------- SYMBOLS --------------------------

	.type		.nv.reservedSmem.offset0,@object
	.size		.nv.reservedSmem.offset0,0x4
	.type		__assertfail,@function
